	.target	sm_100

	.elftype	@"ET_EXEC"


//--------------------- .note.nv.tkinfo           --------------------------
	.section	.note.nv.tkinfo,"",@"SHT_NOTE"
	.sectionflags	@"SHF_NOTE_NV_TKINFO"
	.tkinfo
        /*0018*/ 	.word	0x00000081
        /*0030*/ 	.string	""
        /*0030*/ 	.string	"ptxas"
        /*0030*/ 	.string	"Cuda compilation tools, release 12.9, V12.9.86"
        /*0030*/ 	.string	"Build cuda_12.9.r12.9/compiler.36037853_0"
        /*0030*/ 	.string	"-regUsageLevel 10 -arch sm_100f -m 64 "



//--------------------- .note.nv.cuver            --------------------------
	.section	.note.nv.cuver,"",@"SHT_NOTE"
	.sectionflags	@"SHF_NOTE_NV_CUVER"
        /*0018*/ 	.short	0x0001
        /*001a*/ 	.short	0x0064
        /*001c*/ 	.short	0x0001
        /*001e*/ 	.short	0x0000
        /*0020*/ 	.short	0x0001
        /*0022*/ 	.short	0x0000


//--------------------- .nv.info                  --------------------------
	.section	.nv.info,"",@"SHT_CUDA_INFO"
	.align	4


	//----- nvinfo : EIATTR_REGCOUNT
	.align		4
        /*0000*/ 	.byte	0x04, 0x2f
        /*0002*/ 	.short	(.L_15 - .L_14)
	.align		4
.L_14:
        /*0004*/ 	.word	index@(_ZN9deep_gemm24sm100_fp8_gemm_1d1d_implILN4cute4UMMA5MajorE0ELS3_0ELj0ELj7168ELj2048ELj128ELj224ELj128ELj1ELj128ELj128ELj64ELj4ELj128ELj128ELj1ELb0ELj148ELNS_8GemmTypeE0ELb0EN7cutlass10bfloat16_tENS_16EpilogueIdentityEEEvPijjj14CUtensorMap_stS9_S9_S9_S9_)
        /*0008*/ 	.word	0x00000038


	//----- nvinfo : EIATTR_FRAME_SIZE
	.align		4
.L_15:
        /*000c*/ 	.byte	0x04, 0x11
        /*000e*/ 	.short	(.L_17 - .L_16)
	.align		4
.L_16:
        /*0010*/ 	.word	index@($__internal_3_$__cuda_sm20_div_u16)
        /*0014*/ 	.word	0x00000000


	//----- nvinfo : EIATTR_FRAME_SIZE
	.align		4
.L_17:
        /*0018*/ 	.byte	0x04, 0x11
        /*001a*/ 	.short	(.L_19 - .L_18)
	.align		4
.L_18:
        /*001c*/ 	.word	index@($__internal_2_$__cuda_sm10x_tcgen05_guardrail_trap_unallocated_columns_being_dealloced)
        /*0020*/ 	.word	0x00000000


	//----- nvinfo : EIATTR_FRAME_SIZE
	.align		4
.L_19:
        /*0024*/ 	.byte	0x04, 0x11
        /*0026*/ 	.short	(.L_21 - .L_20)
	.align		4
.L_20:
        /*0028*/ 	.word	index@($__internal_1_$__cuda_sm10x_tcgen05_guardrail_trap_phase_invalid_during_alloc)
        /*002c*/ 	.word	0x00000000


	//----- nvinfo : EIATTR_FRAME_SIZE
	.align		4
.L_21:
        /*0030*/ 	.byte	0x04, 0x11
        /*0032*/ 	.short	(.L_23 - .L_22)
	.align		4
.L_22:
        /*0034*/ 	.word	index@($__internal_0_$__cuda_sm10x_tcgen05_guardrail_trap_col_being_dealloced_not_returned_by_alloc)
        /*0038*/ 	.word	0x00000000


	//----- nvinfo : EIATTR_FRAME_SIZE
	.align		4
.L_23:
        /*003c*/ 	.byte	0x04, 0x11
        /*003e*/ 	.short	(.L_25 - .L_24)
	.align		4
.L_24:
        /*0040*/ 	.word	index@(_ZN9deep_gemm24sm100_fp8_gemm_1d1d_implILN4cute4UMMA5MajorE0ELS3_0ELj0ELj7168ELj2048ELj128ELj224ELj128ELj1ELj128ELj128ELj64ELj4ELj128ELj128ELj1ELb0ELj148ELNS_8GemmTypeE0ELb0EN7cutlass10bfloat16_tENS_16EpilogueIdentityEEEvPijjj14CUtensorMap_stS9_S9_S9_S9_)
        /*0044*/ 	.word	0x00000000


	//----- nvinfo : EIATTR_MIN_STACK_SIZE
	.align		4
.L_25:
        /*0048*/ 	.byte	0x04, 0x12
        /*004a*/ 	.short	(.L_27 - .L_26)
	.align		4
.L_26:
        /*004c*/ 	.word	index@(_ZN9deep_gemm24sm100_fp8_gemm_1d1d_implILN4cute4UMMA5MajorE0ELS3_0ELj0ELj7168ELj2048ELj128ELj224ELj128ELj1ELj128ELj128ELj64ELj4ELj128ELj128ELj1ELb0ELj148ELNS_8GemmTypeE0ELb0EN7cutlass10bfloat16_tENS_16EpilogueIdentityEEEvPijjj14CUtensorMap_stS9_S9_S9_S9_)
        /*0050*/ 	.word	0x00000000
.L_27:


//--------------------- .nv.info._ZN9deep_gemm24sm100_fp8_gemm_1d1d_implILN4cute4UMMA5MajorE0ELS3_0ELj0ELj7168ELj2048ELj128ELj224ELj128ELj1ELj128ELj128ELj64ELj4ELj128ELj128ELj1ELb0ELj148ELNS_8GemmTypeE0ELb0EN7cutlass10bfloat16_tENS_16EpilogueIdentityEEEvPijjj14CUtensorMap_stS9_S9_S9_S9_ --------------------------
	.section	.nv.info._ZN9deep_gemm24sm100_fp8_gemm_1d1d_implILN4cute4UMMA5MajorE0ELS3_0ELj0ELj7168ELj2048ELj128ELj224ELj128ELj1ELj128ELj128ELj64ELj4ELj128ELj128ELj1ELb0ELj148ELNS_8GemmTypeE0ELb0EN7cutlass10bfloat16_tENS_16EpilogueIdentityEEEvPijjj14CUtensorMap_stS9_S9_S9_S9_,"",@"SHT_CUDA_INFO"
	.sectionflags	@""
	.align	4


	//----- nvinfo : EIATTR_CUDA_API_VERSION
	.align		4
        /*0000*/ 	.byte	0x04, 0x37
        /*0002*/ 	.short	(.L_29 - .L_28)
.L_28:
        /*0004*/ 	.word	0x00000081


	//----- nvinfo : EIATTR_KPARAM_INFO
	.align		4
.L_29:
        /*0008*/ 	.byte	0x04, 0x17
        /*000a*/ 	.short	(.L_31 - .L_30)
.L_30:
        /*000c*/ 	.word	0x00000000
        /*0010*/ 	.short	0x0008
        /*0012*/ 	.short	0x0240
        /*0014*/ 	.byte	0x00, 0xf0, 0x01, 0x02


	//----- nvinfo : EIATTR_KPARAM_INFO
	.align		4
.L_31:
        /*0018*/ 	.byte	0x04, 0x17
        /*001a*/ 	.short	(.L_33 - .L_32)
.L_32:
        /*001c*/ 	.word	0x00000000
        /*0020*/ 	.short	0x0007
        /*0022*/ 	.short	0x01c0
        /*0024*/ 	.byte	0x00, 0xf0, 0x01, 0x02


	//----- nvinfo : EIATTR_KPARAM_INFO
	.align		4
.L_33:
        /*0028*/ 	.byte	0x04, 0x17
        /*002a*/ 	.short	(.L_35 - .L_34)
.L_34:
        /*002c*/ 	.word	0x00000000
        /*0030*/ 	.short	0x0006
        /*0032*/ 	.short	0x0140
        /*0034*/ 	.byte	0x00, 0xf0, 0x01, 0x02


	//----- nvinfo : EIATTR_KPARAM_INFO
	.align		4
.L_35:
        /*0038*/ 	.byte	0x04, 0x17
        /*003a*/ 	.short	(.L_37 - .L_36)
.L_36:
        /*003c*/ 	.word	0x00000000
        /*0040*/ 	.short	0x0005
        /*0042*/ 	.short	0x00c0
        /*0044*/ 	.byte	0x00, 0xf0, 0x01, 0x02


	//----- nvinfo : EIATTR_KPARAM_INFO
	.align		4
.L_37:
        /*0048*/ 	.byte	0x04, 0x17
        /*004a*/ 	.short	(.L_39 - .L_38)
.L_38:
        /*004c*/ 	.word	0x00000000
        /*0050*/ 	.short	0x0004
        /*0052*/ 	.short	0x0040
        /*0054*/ 	.byte	0x00, 0xf0, 0x01, 0x02


	//----- nvinfo : EIATTR_KPARAM_INFO
	.align		4
.L_39:
        /*0058*/ 	.byte	0x04, 0x17
        /*005a*/ 	.short	(.L_41 - .L_40)
.L_40:
        /*005c*/ 	.word	0x00000000
        /*0060*/ 	.short	0x0003
        /*0062*/ 	.short	0x0010
        /*0064*/ 	.byte	0x00, 0xf0, 0x11, 0x00


	//----- nvinfo : EIATTR_KPARAM_INFO
	.align		4
.L_41:
        /*0068*/ 	.byte	0x04, 0x17
        /*006a*/ 	.short	(.L_43 - .L_42)
.L_42:
        /*006c*/ 	.word	0x00000000
        /*0070*/ 	.short	0x0002
        /*0072*/ 	.short	0x000c
        /*0074*/ 	.byte	0x00, 0xf0, 0x11, 0x00


	//----- nvinfo : EIATTR_KPARAM_INFO
	.align		4
.L_43:
        /*0078*/ 	.byte	0x04, 0x17
        /*007a*/ 	.short	(.L_45 - .L_44)
.L_44:
        /*007c*/ 	.word	0x00000000
        /*0080*/ 	.short	0x0001
        /*0082*/ 	.short	0x0008
        /*0084*/ 	.byte	0x00, 0xf0, 0x11, 0x00


	//----- nvinfo : EIATTR_KPARAM_INFO
	.align		4
.L_45:
        /*0088*/ 	.byte	0x04, 0x17
        /*008a*/ 	.short	(.L_47 - .L_46)
.L_46:
        /*008c*/ 	.word	0x00000000
        /*0090*/ 	.short	0x0000
        /*0092*/ 	.short	0x0000
        /*0094*/ 	.byte	0x00, 0xf5, 0x21, 0x00


	//----- nvinfo : EIATTR_AT_ENTRY_FRAGMENTS
	.align		4
.L_47:
        /*0098*/ 	.byte	0x04, 0x4f
        /*009a*/ 	.short	(.L_49 - .L_48)


	//   ....[0]....
.L_48:
        /*009c*/ 	.word	0x00000004


	//----- nvinfo : EIATTR_RESERVED_SMEM_USED
	.align		4
.L_49:
        /*00a0*/ 	.byte	0x01, 0x41
	.zero		2


	//----- nvinfo : EIATTR_SPARSE_MMA_MASK
	.align		4
        /*00a4*/ 	.byte	0x03, 0x50
        /*00a6*/ 	.short	0x0000


	//----- nvinfo : EIATTR_TCGEN05_1CTA_USED
	.align		4
        /*00a8*/ 	.byte	0x01, 0x51
	.zero		2


	//----- nvinfo : EIATTR_MAXREG_COUNT
	.align		4
        /*00ac*/ 	.byte	0x03, 0x1b
        /*00ae*/ 	.short	0x00ff


	//----- nvinfo : EIATTR_NUM_BARRIERS
	.align		4
        /*00b0*/ 	.byte	0x02, 0x4c
        /*00b2*/ 	.byte	0x09
	.zero		1


	//----- nvinfo : EIATTR_INT_WARP_WIDE_INSTR_OFFSETS
	.align		4
        /*00b4*/ 	.byte	0x04, 0x31
        /*00b6*/ 	.short	(.L_51 - .L_50)


	//   ....[0]....
.L_50:
        /*00b8*/ 	.word	0x000050a0


	//   ....[1]....
        /*00bc*/ 	.word	0x000050c0


	//----- nvinfo : EIATTR_COOP_GROUP_MASK_REGIDS
	.align		4
.L_51:
        /*00c0*/ 	.byte	0x04, 0x29
        /*00c2*/ 	.short	(.L_53 - .L_52)


	//   ....[0]....
.L_52:
        /*00c4*/ 	.word	0xffffffff


	//   ....[1]....
        /*00c8*/ 	.word	0xffffffff


	//   ....[2]....
        /*00cc*/ 	.word	0xffffffff


	//   ....[3]....
        /*00d0*/ 	.word	0xffffffff


	//   ....[4]....
        /*00d4*/ 	.word	0xffffffff


	//   ....[5]....
        /*00d8*/ 	.word	0xffffffff


	//   ....[6]....
        /*00dc*/ 	.word	0xffffffff


	//   ....[7]....
        /*00e0*/ 	.word	0xffffffff


	//   ....[8]....
        /*00e4*/ 	.word	0xffffffff


	//   ....[9]....
        /*00e8*/ 	.word	0xffffffff


	//   ....[10]....
        /*00ec*/ 	.word	0xffffffff


	//   ....[11]....
        /*00f0*/ 	.word	0xffffffff


	//   ....[12]....
        /*00f4*/ 	.word	0xffffffff


	//   ....[13]....
        /*00f8*/ 	.word	0xffffffff


	//----- nvinfo : EIATTR_COOP_GROUP_INSTR_OFFSETS
	.align		4
.L_53:
        /*00fc*/ 	.byte	0x04, 0x28
        /*00fe*/ 	.short	(.L_55 - .L_54)


	//   ....[0]....
.L_54:
        /*0100*/ 	.word	0x00000030


	//   ....[1]....
        /*0104*/ 	.word	0x00000470


	//   ....[2]....
        /*0108*/ 	.word	0x00000730


	//   ....[3]....
        /*010c*/ 	.word	0x00000b80


	//   ....[4]....
        /*0110*/ 	.word	0x00000c30


	//   ....[5]....
        /*0114*/ 	.word	0x00000ce0


	//   ....[6]....
        /*0118*/ 	.word	0x00001310


	//   ....[7]....
        /*011c*/ 	.word	0x00001330


	//   ....[8]....
        /*0120*/ 	.word	0x00001350


	//   ....[9]....
        /*0124*/ 	.word	0x000015a0


	//   ....[10]....
        /*0128*/ 	.word	0x000015d0


	//   ....[11]....
        /*012c*/ 	.word	0x000015f0


	//   ....[12]....
        /*0130*/ 	.word	0x00004fc0


	//   ....[13]....
        /*0134*/ 	.word	0x00005180


	//----- nvinfo : EIATTR_VRC_CTA_INIT_COUNT
	.align		4
.L_55:
        /*0138*/ 	.byte	0x02, 0x4a
        /*013a*/ 	.byte	0x80
	.zero		1


	//----- nvinfo : EIATTR_MBARRIER_INSTR_OFFSETS
	.align		4
        /*013c*/ 	.byte	0x04, 0x39
        /*013e*/ 	.short	(.L_57 - .L_56)


	//   ....[0]....
.L_56:
        /*0140*/ 	.word	0x00000330
        /*0144*/ 	.word	0x000000ff
        /*0148*/ 	.word	0x00031800
        /*014c*/ 	.short	0x0100
        /*014e*/ 	.byte	0x05
	.zero		1


	//   ....[1]....
        /*0150*/ 	.word	0x00000340
        /*0154*/ 	.word	0x000000ff
        /*0158*/ 	.word	0x00031820
        /*015c*/ 	.short	0x0100
        /*015e*/ 	.byte	0x05
	.zero		1


	//   ....[2]....
        /*0160*/ 	.word	0x00000350
        /*0164*/ 	.word	0x000000ff
        /*0168*/ 	.word	0x00031840
        /*016c*/ 	.short	0x0100
        /*016e*/ 	.byte	0x05
	.zero		1


	//   ....[3]....
        /*0170*/ 	.word	0x00000360
        /*0174*/ 	.word	0x000000ff
        /*0178*/ 	.word	0x00031808
        /*017c*/ 	.short	0x0100
        /*017e*/ 	.byte	0x05
	.zero		1


	//   ....[4]....
        /*0180*/ 	.word	0x00000370
        /*0184*/ 	.word	0x000000ff
        /*0188*/ 	.word	0x00031828
        /*018c*/ 	.short	0x0100
        /*018e*/ 	.byte	0x05
	.zero		1


	//   ....[5]....
        /*0190*/ 	.word	0x00000380
        /*0194*/ 	.word	0x000000ff
        /*0198*/ 	.word	0x00031848
        /*019c*/ 	.short	0x0100
        /*019e*/ 	.byte	0x05
	.zero		1


	//   ....[6]....
        /*01a0*/ 	.word	0x00000390
        /*01a4*/ 	.word	0x000000ff
        /*01a8*/ 	.word	0x00031810
        /*01ac*/ 	.short	0x0100
        /*01ae*/ 	.byte	0x05
	.zero		1


	//   ....[7]....
        /*01b0*/ 	.word	0x000003a0
        /*01b4*/ 	.word	0x000000ff
        /*01b8*/ 	.word	0x00031830
        /*01bc*/ 	.short	0x0100
        /*01be*/ 	.byte	0x05
	.zero		1


	//   ....[8]....
        /*01c0*/ 	.word	0x000003b0
        /*01c4*/ 	.word	0x000000ff
        /*01c8*/ 	.word	0x00031850
        /*01cc*/ 	.short	0x0100
        /*01ce*/ 	.byte	0x05
	.zero		1


	//   ....[9]....
        /*01d0*/ 	.word	0x000003c0
        /*01d4*/ 	.word	0x000000ff
        /*01d8*/ 	.word	0x00031818
        /*01dc*/ 	.short	0x0100
        /*01de*/ 	.byte	0x05
	.zero		1


	//   ....[10]....
        /*01e0*/ 	.word	0x000003d0
        /*01e4*/ 	.word	0x000000ff
        /*01e8*/ 	.word	0x00031838
        /*01ec*/ 	.short	0x0100
        /*01ee*/ 	.byte	0x05
	.zero		1


	//   ....[11]....
        /*01f0*/ 	.word	0x000003e0
        /*01f4*/ 	.word	0x000000ff
        /*01f8*/ 	.word	0x00031858
        /*01fc*/ 	.short	0x0100
        /*01fe*/ 	.byte	0x05
	.zero		1


	//   ....[12]....
        /*0200*/ 	.word	0x000003f0
        /*0204*/ 	.word	0x000000ff
        /*0208*/ 	.word	0x00031860
        /*020c*/ 	.short	0x0100
        /*020e*/ 	.byte	0x05
	.zero		1


	//   ....[13]....
        /*0210*/ 	.word	0x00000400
        /*0214*/ 	.word	0x000000ff
        /*0218*/ 	.word	0x00031870
        /*021c*/ 	.short	0x0100
        /*021e*/ 	.byte	0x05
	.zero		1


	//   ....[14]....
        /*0220*/ 	.word	0x00000410
        /*0224*/ 	.word	0x000000ff
        /*0228*/ 	.word	0x00031868
        /*022c*/ 	.short	0x0100
        /*022e*/ 	.byte	0x05
	.zero		1


	//   ....[15]....
        /*0230*/ 	.word	0x00000420
        /*0234*/ 	.word	0x000000ff
        /*0238*/ 	.word	0x00031878
        /*023c*/ 	.short	0x0100
        /*023e*/ 	.byte	0x05
	.zero		1


	//   ....[16]....
        /*0240*/ 	.word	0x00000a30
        /*0244*/ 	.word	0x00000002
        /*0248*/ 	.word	0x00031800
        /*024c*/ 	.short	0x010a
        /*024e*/ 	.byte	0xff
	.zero		1


	//   ....[17]....
        /*0250*/ 	.word	0x00000dc0
        /*0254*/ 	.word	0x00000002
        /*0258*/ 	.word	0x00000000
        /*025c*/ 	.short	0x0101
        /*025e*/ 	.byte	0xff
	.zero		1


	//   ....[18]....
        /*0260*/ 	.word	0x00001100
        /*0264*/ 	.word	0x00000000
        /*0268*/ 	.word	0x00031870
        /*026c*/ 	.short	0x010a
        /*026e*/ 	.byte	0x08
	.zero		1


	//   ....[19]....
        /*0270*/ 	.word	0x000011a0
        /*0274*/ 	.word	0x000000ff
        /*0278*/ 	.word	0x00031840
        /*027c*/ 	.short	0x010a
        /*027e*/ 	.byte	0x0d
	.zero		1


	//   ....[20]....
        /*0280*/ 	.word	0x00001570
        /*0284*/ 	.word	0x000000ff
        /*0288*/ 	.word	0x00031840
        /*028c*/ 	.short	0x010a
        /*028e*/ 	.byte	0x09
	.zero		1


	//   ....[21]....
        /*0290*/ 	.word	0x00001ae0
        /*0294*/ 	.word	0x00000000
        /*0298*/ 	.word	0x00031820
        /*029c*/ 	.short	0x010a
        /*029e*/ 	.byte	0xff
	.zero		1


	//   ....[22]....
        /*02a0*/ 	.word	0x00001e80
        /*02a4*/ 	.word	0x00000000
        /*02a8*/ 	.word	0x00031828
        /*02ac*/ 	.short	0x010a
        /*02ae*/ 	.byte	0xff
	.zero		1


	//   ....[23]....
        /*02b0*/ 	.word	0x00001ff0
        /*02b4*/ 	.word	0x00000000
        /*02b8*/ 	.word	0x00031830
        /*02bc*/ 	.short	0x010a
        /*02be*/ 	.byte	0xff
	.zero		1


	//   ....[24]....
        /*02c0*/ 	.word	0x00002150
        /*02c4*/ 	.word	0x00000000
        /*02c8*/ 	.word	0x00031838
        /*02cc*/ 	.short	0x010a
        /*02ce*/ 	.byte	0xff
	.zero		1


	//   ....[25]....
        /*02d0*/ 	.word	0x00002280
        /*02d4*/ 	.word	0x00000000
        /*02d8*/ 	.word	0x00031820
        /*02dc*/ 	.short	0x010a
        /*02de*/ 	.byte	0xff
	.zero		1


	//   ....[26]....
        /*02e0*/ 	.word	0x00002490
        /*02e4*/ 	.word	0x00000000
        /*02e8*/ 	.word	0x00031828
        /*02ec*/ 	.short	0x010a
        /*02ee*/ 	.byte	0xff
	.zero		1


	//   ....[27]....
        /*02f0*/ 	.word	0x000025c0
        /*02f4*/ 	.word	0x00000000
        /*02f8*/ 	.word	0x00031830
        /*02fc*/ 	.short	0x010a
        /*02fe*/ 	.byte	0xff
	.zero		1


	//   ....[28]....
        /*0300*/ 	.word	0x000026f0
        /*0304*/ 	.word	0x00000000
        /*0308*/ 	.word	0x00031838
        /*030c*/ 	.short	0x010a
        /*030e*/ 	.byte	0xff
	.zero		1


	//   ....[29]....
        /*0310*/ 	.word	0x00002820
        /*0314*/ 	.word	0x00000000
        /*0318*/ 	.word	0x00031820
        /*031c*/ 	.short	0x010a
        /*031e*/ 	.byte	0xff
	.zero		1


	//   ....[30]....
        /*0320*/ 	.word	0x00002a30
        /*0324*/ 	.word	0x00000000
        /*0328*/ 	.word	0x00031828
        /*032c*/ 	.short	0x010a
        /*032e*/ 	.byte	0xff
	.zero		1


	//   ....[31]....
        /*0330*/ 	.word	0x00002b60
        /*0334*/ 	.word	0x00000000
        /*0338*/ 	.word	0x00031830
        /*033c*/ 	.short	0x010a
        /*033e*/ 	.byte	0xff
	.zero		1


	//   ....[32]....
        /*0340*/ 	.word	0x00002c90
        /*0344*/ 	.word	0x00000000
        /*0348*/ 	.word	0x00031838
        /*034c*/ 	.short	0x010a
        /*034e*/ 	.byte	0xff
	.zero		1


	//   ....[33]....
        /*0350*/ 	.word	0x00002dc0
        /*0354*/ 	.word	0x00000000
        /*0358*/ 	.word	0x00031820
        /*035c*/ 	.short	0x010a
        /*035e*/ 	.byte	0xff
	.zero		1


	//   ....[34]....
        /*0360*/ 	.word	0x00002fd0
        /*0364*/ 	.word	0x00000000
        /*0368*/ 	.word	0x00031828
        /*036c*/ 	.short	0x010a
        /*036e*/ 	.byte	0xff
	.zero		1


	//   ....[35]....
        /*0370*/ 	.word	0x00003100
        /*0374*/ 	.word	0x00000000
        /*0378*/ 	.word	0x00031830
        /*037c*/ 	.short	0x010a
        /*037e*/ 	.byte	0xff
	.zero		1


	//   ....[36]....
        /*0380*/ 	.word	0x00003230
        /*0384*/ 	.word	0x00000000
        /*0388*/ 	.word	0x00031838
        /*038c*/ 	.short	0x010a
        /*038e*/ 	.byte	0xff
	.zero		1


	//   ....[37]....
        /*0390*/ 	.word	0x000036c0
        /*0394*/ 	.word	0x00000002
        /*0398*/ 	.word	0x00031860
        /*039c*/ 	.short	0x010a
        /*039e*/ 	.byte	0xff
	.zero		1


	//   ....[38]....
        /*03a0*/ 	.word	0x00004e40
        /*03a4*/ 	.word	0x00000002
        /*03a8*/ 	.word	0x00000000
        /*03ac*/ 	.short	0x0101
        /*03ae*/ 	.byte	0xff
	.zero		1


	//   ....[39]....
        /*03b0*/ 	.word	0x000051b0
        /*03b4*/ 	.word	0x00000002
        /*03b8*/ 	.word	0x00031800
        /*03bc*/ 	.short	0x010a
        /*03be*/ 	.byte	0xff
	.zero		1


	//   ....[40]....
        /*03c0*/ 	.word	0x00005230
        /*03c4*/ 	.word	0x00000000
        /*03c8*/ 	.word	0x00031870
        /*03cc*/ 	.short	0x010a
        /*03ce*/ 	.byte	0xff
	.zero		1


	//   ....[41]....
        /*03d0*/ 	.word	0x000052a0
        /*03d4*/ 	.word	0x00000002
        /*03d8*/ 	.word	0x00031840
        /*03dc*/ 	.short	0x010a
        /*03de*/ 	.byte	0xff
	.zero		1


	//   ....[42]....
        /*03e0*/ 	.word	0x00005310
        /*03e4*/ 	.word	0x00000000
        /*03e8*/ 	.word	0x00031840
        /*03ec*/ 	.short	0x010a
        /*03ee*/ 	.byte	0xff
	.zero		1


	//   ....[43]....
        /*03f0*/ 	.word	0x00005380
        /*03f4*/ 	.word	0x00000000
        /*03f8*/ 	.word	0x00031820
        /*03fc*/ 	.short	0x010a
        /*03fe*/ 	.byte	0xff
	.zero		1


	//   ....[44]....
        /*0400*/ 	.word	0x000053f0
        /*0404*/ 	.word	0x00000000
        /*0408*/ 	.word	0x00031828
        /*040c*/ 	.short	0x010a
        /*040e*/ 	.byte	0xff
	.zero		1


	//   ....[45]....
        /*0410*/ 	.word	0x00005460
        /*0414*/ 	.word	0x00000000
        /*0418*/ 	.word	0x00031830
        /*041c*/ 	.short	0x010a
        /*041e*/ 	.byte	0xff
	.zero		1


	//   ....[46]....
        /*0420*/ 	.word	0x000054d0
        /*0424*/ 	.word	0x00000000
        /*0428*/ 	.word	0x00031838
        /*042c*/ 	.short	0x010a
        /*042e*/ 	.byte	0xff
	.zero		1


	//   ....[47]....
        /*0430*/ 	.word	0x00005520
        /*0434*/ 	.word	0x00000000
        /*0438*/ 	.word	0x00031820
        /*043c*/ 	.short	0x010a
        /*043e*/ 	.byte	0xff
	.zero		1


	//   ....[48]....
        /*0440*/ 	.word	0x00005570
        /*0444*/ 	.word	0x00000000
        /*0448*/ 	.word	0x00031828
        /*044c*/ 	.short	0x010a
        /*044e*/ 	.byte	0xff
	.zero		1


	//   ....[49]....
        /*0450*/ 	.word	0x000055c0
        /*0454*/ 	.word	0x00000000
        /*0458*/ 	.word	0x00031830
        /*045c*/ 	.short	0x010a
        /*045e*/ 	.byte	0xff
	.zero		1


	//   ....[50]....
        /*0460*/ 	.word	0x00005610
        /*0464*/ 	.word	0x00000000
        /*0468*/ 	.word	0x00031838
        /*046c*/ 	.short	0x010a
        /*046e*/ 	.byte	0xff
	.zero		1


	//   ....[51]....
        /*0470*/ 	.word	0x00005680
        /*0474*/ 	.word	0x00000000
        /*0478*/ 	.word	0x00031820
        /*047c*/ 	.short	0x010a
        /*047e*/ 	.byte	0xff
	.zero		1


	//   ....[52]....
        /*0480*/ 	.word	0x000056f0
        /*0484*/ 	.word	0x00000000
        /*0488*/ 	.word	0x00031828
        /*048c*/ 	.short	0x010a
        /*048e*/ 	.byte	0xff
	.zero		1


	//   ....[53]....
        /*0490*/ 	.word	0x00005760
        /*0494*/ 	.word	0x00000000
        /*0498*/ 	.word	0x00031830
        /*049c*/ 	.short	0x010a
        /*049e*/ 	.byte	0xff
	.zero		1


	//   ....[54]....
        /*04a0*/ 	.word	0x000057d0
        /*04a4*/ 	.word	0x00000000
        /*04a8*/ 	.word	0x00031838
        /*04ac*/ 	.short	0x010a
        /*04ae*/ 	.byte	0xff
	.zero		1


	//   ....[55]....
        /*04b0*/ 	.word	0x00005820
        /*04b4*/ 	.word	0x00000000
        /*04b8*/ 	.word	0x00031820
        /*04bc*/ 	.short	0x010a
        /*04be*/ 	.byte	0xff
	.zero		1


	//   ....[56]....
        /*04c0*/ 	.word	0x00005870
        /*04c4*/ 	.word	0x00000000
        /*04c8*/ 	.word	0x00031828
        /*04cc*/ 	.short	0x010a
        /*04ce*/ 	.byte	0xff
	.zero		1


	//   ....[57]....
        /*04d0*/ 	.word	0x000058c0
        /*04d4*/ 	.word	0x00000000
        /*04d8*/ 	.word	0x00031830
        /*04dc*/ 	.short	0x010a
        /*04de*/ 	.byte	0xff
	.zero		1


	//   ....[58]....
        /*04e0*/ 	.word	0x00005910
        /*04e4*/ 	.word	0x00000000
        /*04e8*/ 	.word	0x00031838
        /*04ec*/ 	.short	0x010a
        /*04ee*/ 	.byte	0xff
	.zero		1


	//   ....[59]....
        /*04f0*/ 	.word	0x00005970
        /*04f4*/ 	.word	0x00000002
        /*04f8*/ 	.word	0x00031860
        /*04fc*/ 	.short	0x010a
        /*04fe*/ 	.byte	0xff
	.zero		1


	//----- nvinfo : EIATTR_NUM_MBARRIERS
	.align		4
.L_57:
        /*0500*/ 	.byte	0x03, 0x38
        /*0502*/ 	.short	0x0010


	//----- nvinfo : EIATTR_EXIT_INSTR_OFFSETS
	.align		4
        /*0504*/ 	.byte	0x04, 0x1c
        /*0506*/ 	.short	(.L_59 - .L_58)


	//   ....[0]....
.L_58:
        /*0508*/ 	.word	0x00000830


	//   ....[1]....
        /*050c*/ 	.word	0x00000e20


	//   ....[2]....
        /*0510*/ 	.word	0x00000ef0


	//   ....[3]....
        /*0514*/ 	.word	0x000018f0


	//   ....[4]....
        /*0518*/ 	.word	0x00001960


	//   ....[5]....
        /*051c*/ 	.word	0x00003380


	//   ....[6]....
        /*0520*/ 	.word	0x000033e0


	//   ....[7]....
        /*0524*/ 	.word	0x00004fa0


	//   ....[8]....
        /*0528*/ 	.word	0x00005190


	//----- nvinfo : EIATTR_MAX_THREADS
	.align		4
.L_59:
        /*052c*/ 	.byte	0x04, 0x05
        /*052e*/ 	.short	(.L_61 - .L_60)
.L_60:
        /*0530*/ 	.word	0x00000100
        /*0534*/ 	.word	0x00000001
        /*0538*/ 	.word	0x00000001


	//----- nvinfo : EIATTR_CRS_STACK_SIZE
	.align		4
.L_61:
        /*053c*/ 	.byte	0x04, 0x1e
        /*053e*/ 	.short	(.L_63 - .L_62)
.L_62:
        /*0540*/ 	.word	0x00000000


	//----- nvinfo : EIATTR_CBANK_PARAM_SIZE
	.align		4
.L_63:
        /*0544*/ 	.byte	0x03, 0x19
        /*0546*/ 	.short	0x02c0


	//----- nvinfo : EIATTR_PARAM_CBANK
	.align		4
        /*0548*/ 	.byte	0x04, 0x0a
        /*054a*/ 	.short	(.L_65 - .L_64)
	.align		4
.L_64:
        /*054c*/ 	.word	index@(.nv.constant0._ZN9deep_gemm24sm100_fp8_gemm_1d1d_implILN4cute4UMMA5MajorE0ELS3_0ELj0ELj7168ELj2048ELj128ELj224ELj128ELj1ELj128ELj128ELj64ELj4ELj128ELj128ELj1ELb0ELj148ELNS_8GemmTypeE0ELb0EN7cutlass10bfloat16_tENS_16EpilogueIdentityEEEvPijjj14CUtensorMap_stS9_S9_S9_S9_)
        /*0550*/ 	.short	0x0380
        /*0552*/ 	.short	0x02c0


	//----- nvinfo : EIATTR_SW_WAR
	.align		4
.L_65:
        /*0554*/ 	.byte	0x04, 0x36
        /*0556*/ 	.short	(.L_67 - .L_66)
.L_66:
        /*0558*/ 	.word	0x00000008
.L_67:


//--------------------- .nv.compat                --------------------------
	.section	.nv.compat,"",@"SHT_CUDA_COMPAT_INFO"
	.align	4
        /*0000*/ 	.byte	0x02, 0x02, 0x02, 0x00, 0x02, 0x05, 0x05, 0x00, 0x02, 0x03, 0x01, 0x00, 0x02, 0x06, 0x01, 0x00


//--------------------- .nv.callgraph             --------------------------
	.section	.nv.callgraph,"",@"SHT_CUDA_CALLGRAPH"
	.align	4
	.sectionentsize	8
	.align		4
        /*0000*/ 	.word	0x00000000
	.align		4
        /*0004*/ 	.word	0xffffffff
	.align		4
        /*0008*/ 	.word	0x00000000
	.align		4
        /*000c*/ 	.word	0xfffffffe
	.align		4
        /*0010*/ 	.word	0x00000000
	.align		4
        /*0014*/ 	.word	0xfffffffd
	.align		4
        /*0018*/ 	.word	0x00000000
	.align		4
        /*001c*/ 	.word	0xfffffffc


//--------------------- .nv.constant4             --------------------------
	.section	.nv.constant4,"a",@progbits
	.align	8
	.align		8
.nv.constant4:
        /*0000*/ 	.dword	_ZN47_INTERNAL_b56926ed_9_kernel_cu_2b592501_28974564cuda3std3__45__cpo5beginE
	.align		8
        /*0008*/ 	.dword	_ZN47_INTERNAL_b56926ed_9_kernel_cu_2b592501_28974564cuda3std3__45__cpo3endE
	.align		8
        /*0010*/ 	.dword	_ZN47_INTERNAL_b56926ed_9_kernel_cu_2b592501_28974564cuda3std3__45__cpo6cbeginE
	.align		8
        /*0018*/ 	.dword	_ZN47_INTERNAL_b56926ed_9_kernel_cu_2b592501_28974564cuda3std3__45__cpo4cendE
	.align		8
        /*0020*/ 	.dword	_ZN47_INTERNAL_b56926ed_9_kernel_cu_2b592501_28974564cuda3std3__449_GLOBAL__N__b56926ed_9_kernel_cu_2b592501_28974566ignoreE
	.align		8
        /*0028*/ 	.dword	_ZN47_INTERNAL_b56926ed_9_kernel_cu_2b592501_28974564cuda3std3__419piecewise_constructE
	.align		8
        /*0030*/ 	.dword	_ZN47_INTERNAL_b56926ed_9_kernel_cu_2b592501_28974564cuda3std3__48in_placeE
	.align		8
        /*0038*/ 	.dword	_ZN47_INTERNAL_b56926ed_9_kernel_cu_2b592501_28974564cuda3std6ranges3__45__cpo4swapE
	.align		8
        /*0040*/ 	.dword	_ZN47_INTERNAL_b56926ed_9_kernel_cu_2b592501_28974564cuda3std6ranges3__45__cpo9iter_moveE
	.align		8
        /*0048*/ 	.dword	_ZN47_INTERNAL_b56926ed_9_kernel_cu_2b592501_28974564cute7productE
	.align		8
        /*0050*/ 	.dword	_ZN47_INTERNAL_b56926ed_9_kernel_cu_2b592501_28974564cute1_E


//--------------------- .text._ZN9deep_gemm24sm100_fp8_gemm_1d1d_implILN4cute4UMMA5MajorE0ELS3_0ELj0ELj7168ELj2048ELj128ELj224ELj128ELj1ELj128ELj128ELj64ELj4ELj128ELj128ELj1ELb0ELj148ELNS_8GemmTypeE0ELb0EN7cutlass10bfloat16_tENS_16EpilogueIdentityEEEvPijjj14CUtensorMap_stS9_S9_S9_S9_ --------------------------
	.section	.text._ZN9deep_gemm24sm100_fp8_gemm_1d1d_implILN4cute4UMMA5MajorE0ELS3_0ELj0ELj7168ELj2048ELj128ELj224ELj128ELj1ELj128ELj128ELj64ELj4ELj128ELj128ELj1ELb0ELj148ELNS_8GemmTypeE0ELb0EN7cutlass10bfloat16_tENS_16EpilogueIdentityEEEvPijjj14CUtensorMap_stS9_S9_S9_S9_,"ax",@progbits
	.align	128
        .global         _ZN9deep_gemm24sm100_fp8_gemm_1d1d_implILN4cute4UMMA5MajorE0ELS3_0ELj0ELj7168ELj2048ELj128ELj224ELj128ELj1ELj128ELj128ELj64ELj4ELj128ELj128ELj1ELb0ELj148ELNS_8GemmTypeE0ELb0EN7cutlass10bfloat16_tENS_16EpilogueIdentityEEEvPijjj14CUtensorMap_stS9_S9_S9_S9_
        .type           _ZN9deep_gemm24sm100_fp8_gemm_1d1d_implILN4cute4UMMA5MajorE0ELS3_0ELj0ELj7168ELj2048ELj128ELj224ELj128ELj1ELj128ELj128ELj64ELj4ELj128ELj128ELj1ELb0ELj148ELNS_8GemmTypeE0ELb0EN7cutlass10bfloat16_tENS_16EpilogueIdentityEEEvPijjj14CUtensorMap_stS9_S9_S9_S9_,@function
        .size           _ZN9deep_gemm24sm100_fp8_gemm_1d1d_implILN4cute4UMMA5MajorE0ELS3_0ELj0ELj7168ELj2048ELj128ELj224ELj128ELj1ELj128ELj128ELj64ELj4ELj128ELj128ELj1ELb0ELj148ELNS_8GemmTypeE0ELb0EN7cutlass10bfloat16_tENS_16EpilogueIdentityEEEvPijjj14CUtensorMap_stS9_S9_S9_S9_,(.L_x_100 - _ZN9deep_gemm24sm100_fp8_gemm_1d1d_implILN4cute4UMMA5MajorE0ELS3_0ELj0ELj7168ELj2048ELj128ELj224ELj128ELj1ELj128ELj128ELj64ELj4ELj128ELj128ELj1ELb0ELj148ELNS_8GemmTypeE0ELb0EN7cutlass10bfloat16_tENS_16EpilogueIdentityEEEvPijjj14CUtensorMap_stS9_S9_S9_S9_)
        .other          _ZN9deep_gemm24sm100_fp8_gemm_1d1d_implILN4cute4UMMA5MajorE0ELS3_0ELj0ELj7168ELj2048ELj128ELj224ELj128ELj1ELj128ELj128ELj64ELj4ELj128ELj128ELj1ELb0ELj148ELNS_8GemmTypeE0ELb0EN7cutlass10bfloat16_tENS_16EpilogueIdentityEEEvPijjj14CUtensorMap_stS9_S9_S9_S9_,@"STO_CUDA_ENTRY STV_DEFAULT"
_ZN9deep_gemm24sm100_fp8_gemm_1d1d_implILN4cute4UMMA5MajorE0ELS3_0ELj0ELj7168ELj2048ELj128ELj224ELj128ELj1ELj128ELj128ELj64ELj4ELj128ELj128ELj1ELb0ELj148ELNS_8GemmTypeE0ELb0EN7cutlass10bfloat16_tENS_16EpilogueIdentityEEEvPijjj14CUtensorMap_stS9_S9_S9_S9_:
.text._ZN9deep_gemm24sm100_fp8_gemm_1d1d_implILN4cute4UMMA5MajorE0ELS3_0ELj0ELj7168ELj2048ELj128ELj224ELj128ELj1ELj128ELj128ELj64ELj4ELj128ELj128ELj1ELb0ELj148ELNS_8GemmTypeE0ELb0EN7cutlass10bfloat16_tENS_16EpilogueIdentityEEEvPijjj14CUtensorMap_stS9_S9_S9_S9_:
[----:B------:R-:W1:Y:S01]  /*0000*/  LDC R1, c[0x0][0x37c] ;  /* 0x0000df00ff017b82 */ /* 0x000e620000000800 */
[----:B------:R-:W2:Y:S02]  /*0010*/  S2R R0, SR_TID.X ;  /* 0x0000000000007919 */ /* 0x000ea40000002100 */
[----:B--2---:R-:W-:-:S05]  /*0020*/  SHF.R.U32.HI R0, RZ, 0x5, R0 ;  /* 0x00000005ff007819 */ /* 0x004fca0000011600 */
[----:B------:R-:W2:Y:S02]  /*0030*/  SHFL.IDX PT, R3, R0, RZ, 0x1f ;  /* 0x00001fff00037589 */ /* 0x000ea400000e0000 */
[----:B--2---:R-:W-:-:S13]  /*0040*/  ISETP.NE.AND P0, PT, R3, 0x2, PT ;  /* 0x000000020300780c */ /* 0x004fda0003f05270 */
[----:B-1----:R-:W-:Y:S05]  /*0050*/  @!P0 BRA `(.L_x_0) ;  /* 0x0000000400008947 */ /* 0x002fea0003800000 */
[----:B------:R-:W-:-:S13]  /*0060*/  ISETP.NE.AND P0, PT, R3, 0x1, PT ;  /* 0x000000010300780c */ /* 0x000fda0003f05270 */
[----:B------:R-:W-:Y:S05]  /*0070*/  @!P0 BRA `(.L_x_1) ;  /* 0x0000000000608947 */ /* 0x000fea0003800000 */
[----:B------:R-:W-:-:S13]  /*0080*/  ISETP.NE.AND P0, PT, R3, RZ, PT ;  /* 0x000000ff0300720c */ /* 0x000fda0003f05270 */
[----:B------:R-:W-:Y:S05]  /*0090*/  @P0 BRA `(.L_x_2) ;  /* 0x0000000400a80947 */ /* 0x000fea0003800000 */
[----:B------:R-:W-:Y:S01]  /*00a0*/  ELECT P0, URZ, PT ;  /* 0x0000000000ff782f */ /* 0x000fe20003800000 */
[----:B------:R-:W-:-:S12]  /*00b0*/  BSSY.RECONVERGENT B0, `(.L_x_3) ;  /* 0x0000013000007945 */ /* 0x000fd80003800200 */
[----:B------:R-:W-:Y:S05]  /*00c0*/  @!P0 BRA `(.L_x_4) ;  /* 0x0000000000448947 */ /* 0x000fea0003800000 */
[----:B------:R-:W1:Y:S02]  /*00d0*/  LDCU.64 UR4, c[0x0][0x348] ;  /* 0x00006900ff0477ac */ /* 0x000e640008000a00 */
[----:B-1----:R-:W-:Y:S02]  /*00e0*/  UIADD3 UR12, UP4, UPT, UR4, 0x40, URZ ;  /* 0x00000040040c7890 */ /* 0x002fe4000ff9e0ff */
[----:B------:R-:W-:Y:S02]  /*00f0*/  UIADD3 UR10, UP3, UPT, UR4, 0xc0, URZ ;  /* 0x000000c0040a7890 */ /* 0x000fe4000ff7e0ff */
[----:B------:R-:W-:Y:S02]  /*0100*/  UIADD3 UR8, UP2, UPT, UR4, 0x140, URZ ;  /* 0x0000014004087890 */ /* 0x000fe4000ff5e0ff */
[----:B------:R-:W-:Y:S02]  /*0110*/  UIADD3 UR6, UP1, UPT, UR4, 0x1c0, URZ ;  /* 0x000001c004067890 */ /* 0x000fe4000ff3e0ff */
[----:B------:R-:W-:-:S02]  /*0120*/  UIADD3 UR4, UP0, UPT, UR4, 0x240, URZ ;  /* 0x0000024004047890 */ /* 0x000fc4000ff1e0ff */
[----:B------:R-:W-:Y:S02]  /*0130*/  UIADD3.X UR13, UPT, UPT, URZ, UR5, URZ, UP4, !UPT ;  /* 0x00000005ff0d7290 */ /* 0x000fe4000a7fe4ff */
[----:B------:R-:W-:Y:S02]  /*0140*/  UIADD3.X UR11, UPT, UPT, URZ, UR5, URZ, UP3, !UPT ;  /* 0x00000005ff0b7290 */ /* 0x000fe40009ffe4ff */
[----:B------:R-:W-:Y:S02]  /*0150*/  UIADD3.X UR9, UPT, UPT, URZ, UR5, URZ, UP2, !UPT ;  /* 0x00000005ff097290 */ /* 0x000fe400097fe4ff */
[----:B------:R-:W-:Y:S02]  /*0160*/  UIADD3.X UR7, UPT, UPT, URZ, UR5, URZ, UP1, !UPT ;  /* 0x00000005ff077290 */ /* 0x000fe40008ffe4ff */
[----:B------:R-:W-:Y:S01]  /*0170*/  UIADD3.X UR5, UPT, UPT, URZ, UR5, URZ, UP0, !UPT ;  /* 0x00000005ff057290 */ /* 0x000fe200087fe4ff */
[----:B------:R1:W-:Y:S02]  /*0180*/  UTMACCTL.PF [UR12] ;  /* 0x000000000c0079b9 */ /* 0x0003e40008040000 */
[----:B------:R1:W-:Y:S02]  /*0190*/  UTMACCTL.PF [UR10] ;  /* 0x000000000a0079b9 */ /* 0x0003e40008040000 */
[----:B------:R1:W-:Y:S02]  /*01a0*/  UTMACCTL.PF [UR8] ;  /* 0x00000000080079b9 */ /* 0x0003e40008040000 */
[----:B------:R1:W-:Y:S02]  /*01b0*/  UTMACCTL.PF [UR6] ;  /* 0x00000000060079b9 */ /* 0x0003e40008040000 */
[----:B------:R1:W-:Y:S02]  /*01c0*/  UTMACCTL.PF [UR4] ;  /* 0x00000000040079b9 */ /* 0x0003e40008040000 */
[----:B-1----:R-:W-:Y:S01]  /*01d0*/  NOP ;  /* 0x0000000000007918 */ /* 0x002fe20000000000 */
.L_x_4:
[----:B------:R-:W-:Y:S05]  /*01e0*/  BSYNC.RECONVERGENT B0 ;  /* 0x0000000000007941 */ /* 0x000fea0003800200 */
.L_x_3:
[----:B------:R-:W-:Y:S05]  /*01f0*/  BRA `(.L_x_2) ;  /* 0x0000000400507947 */ /* 0x000fea0003800000 */
.L_x_1:
[----:B------:R-:W-:Y:S01]  /*0200*/  ELECT P0, URZ, PT ;  /* 0x0000000000ff782f */ /* 0x000fe20003800000 */
[----:B------:R-:W-:-:S12]  /*0210*/  BSSY.RECONVERGENT B0, `(.L_x_5) ;  /* 0x0000023000007945 */ /* 0x000fd80003800200 */
[----:B------:R-:W-:Y:S05]  /*0220*/  @!P0 BRA `(.L_x_6) ;  /* 0x0000000000848947 */ /* 0x000fea0003800000 */
[----:B------:R-:W1:Y:S01]  /*0230*/  S2UR UR5, SR_CgaCtaId ;  /* 0x00000000000579c3 */ /* 0x000e620000008800 */
[----:B------:R-:W-:Y:S01]  /*0240*/  UMOV UR7, 0x400 ;  /* 0x0000040000077882 */ /* 0x000fe20000000000 */
[----:B------:R-:W-:Y:S01]  /*0250*/  UMOV UR6, 0x1 ;  /* 0x0000000100067882 */ /* 0x000fe20000000000 */
[----:B------:R-:W-:Y:S02]  /*0260*/  UMOV UR4, 0x20 ;  /* 0x0000002000047882 */ /* 0x000fe40000000000 */
[----:B------:R-:W-:-:S04]  /*0270*/  UIADD3 UR8, UPT, UPT, -UR4, 0x100000, URZ ;  /* 0x0010000004087890 */ /* 0x000fc8000fffe1ff */
[----:B------:R-:W-:Y:S02]  /*0280*/  USHF.L.U32 UR9, UR8, 0xb, URZ ;  /* 0x0000000b08097899 */ /* 0x000fe400080006ff */
[----:B------:R-:W-:Y:S01]  /*0290*/  USHF.L.U32 UR8, UR8, 0x1, URZ ;  /* 0x0000000108087899 */ /* 0x000fe200080006ff */
[----:B------:R-:W-:Y:S02]  /*02a0*/  UMOV UR4, 0x80 ;  /* 0x0000008000047882 */ /* 0x000fe40000000000 */
[----:B------:R-:W-:-:S04]  /*02b0*/  UIADD3 UR10, UPT, UPT, -UR4, 0x100000, URZ ;  /* 0x00100000040a7890 */ /* 0x000fc8000fffe1ff */
[----:B------:R-:W-:Y:S02]  /*02c0*/  USHF.L.U32 UR11, UR10, 0xb, URZ ;  /* 0x0000000b0a0b7899 */ /* 0x000fe400080006ff */
[----:B------:R-:W-:Y:S02]  /*02d0*/  USHF.L.U32 UR10, UR10, 0x1, URZ ;  /* 0x000000010a0a7899 */ /* 0x000fe400080006ff */
[----:B-1----:R-:W-:Y:S02]  /*02e0*/  ULEA UR5, UR5, UR7, 0x18 ;  /* 0x0000000705057291 */ /* 0x002fe4000f8ec0ff */
[----:B------:R-:W-:-:S04]  /*02f0*/  UIADD3 UR6, UPT, UPT, -UR6, 0x100000, URZ ;  /* 0x0010000006067890 */ /* 0x000fc8000fffe1ff */
[----:B------:R-:W-:Y:S02]  /*0300*/  USHF.L.U32 UR7, UR6, 0xb, URZ ;  /* 0x0000000b06077899 */ /* 0x000fe400080006ff */
[----:B------:R-:W-:Y:S01]  /*0310*/  USHF.L.U32 UR6, UR6, 0x1, URZ ;  /* 0x0000000106067899 */ /* 0x000fe200080006ff */
[----:B------:R-:W1:Y:S11]  /*0320*/  FENCE.VIEW.ASYNC.S ;  /* 0x00000000000073c6 */ /* 0x000e760000000000 */
[----:B-1----:R1:W2:Y:S01]  /*0330*/  SYNCS.EXCH.64 URZ, [UR5+0x31800], UR6 ;  /* 0x0318000605ff75b2 */ /* 0x0022a20008000100 */
[----:B------:R1:W3:Y:S01]  /*0340*/  SYNCS.EXCH.64 URZ, [UR5+0x31820], UR6 ;  /* 0x0318200605ff75b2 */ /* 0x0002e20008000100 */
[----:B------:R1:W4:Y:S01]  /*0350*/  SYNCS.EXCH.64 URZ, [UR5+0x31840], UR8 ;  /* 0x0318400805ff75b2 */ /* 0x0003220008000100 */
[----:B------:R1:W5:Y:S01]  /*0360*/  SYNCS.EXCH.64 URZ, [UR5+0x31808], UR6 ;  /* 0x0318080605ff75b2 */ /* 0x0003620008000100 */
[----:B------:R1:W1:Y:S01]  /*0370*/  SYNCS.EXCH.64 URZ, [UR5+0x31828], UR6 ;  /* 0x0318280605ff75b2 */ /* 0x0002620008000100 */
        /* <DEDUP_REMOVED lines=11> */
[----:B------:R-:W-:Y:S01]  /*0430*/  NOP ;  /* 0x0000000000007918 */ /* 0x000fe20000000000 */
.L_x_6:
[----:B-1----:R-:W-:Y:S05]  /*0440*/  BSYNC.RECONVERGENT B0 ;  /* 0x0000000000007941 */ /* 0x002fea0003800200 */
.L_x_5:
[----:B------:R-:W-:Y:S05]  /*0450*/  BRA `(.L_x_2) ;  /* 0x0000000000b87947 */ /* 0x000fea0003800000 */
.L_x_0:
[----:B------:R-:W1:Y:S01]  /*0460*/  S2UR UR6, SR_CgaCtaId ;  /* 0x00000000000679c3 */ /* 0x000e620000008800 */
[----:B------:R-:W-:Y:S01]  /*0470*/  NOP ;  /* 0x0000000000007918 */ /* 0x000fe20000000000 */
[----:B------:R-:W-:Y:S01]  /*0480*/  UMOV UR4, 0x40 ;  /* 0x0000004000047882 */ /* 0x000fe20000000000 */
[----:B------:R-:W-:Y:S01]  /*0490*/  UMOV UR5, 0x400 ;  /* 0x0000040000057882 */ /* 0x000fe20000000000 */
[----:B-1----:R-:W-:Y:S02]  /*04a0*/  ULEA UR4, UR6, UR4, 0x18 ;  /* 0x0000000406047291 */ /* 0x002fe4000f8ec0ff */
[----:B------:R-:W-:-:S07]  /*04b0*/  ULEA UR5, UR6, UR5, 0x18 ;  /* 0x0000000506057291 */ /* 0x000fce000f8ec0ff */
[----:B------:R-:W1:Y:S02]  /*04c0*/  LDS.U8 R0, [UR4] ;  /* 0x00000004ff007984 */ /* 0x000e640008000000 */
[----:B-1----:R-:W-:-:S13]  /*04d0*/  ISETP.NE.AND P0, PT, R0, RZ, PT ;  /* 0x000000ff0000720c */ /* 0x002fda0003f05270 */
[----:B------:R-:W-:Y:S05]  /*04e0*/  @P0 BRA `(.L_x_7) ;  /* 0x00000000007c0947 */ /* 0x000fea0003800000 */
[----:B------:R-:W-:-:S13]  /*04f0*/  ELECT P0, URZ, PT ;  /* 0x0000000000ff782f */ /* 0x000fda0003800000 */
[----:B------:R-:W-:Y:S05]  /*0500*/  @!P0 BRA `(.L_x_8) ;  /* 0x0000000000848947 */ /* 0x000fea0003800000 */
[----:B------:R-:W-:Y:S01]  /*0510*/  UMOV UR4, 0x10 ;  /* 0x0000001000047882 */ /* 0x000fe20000000000 */
[----:B------:R-:W-:-:S04]  /*0520*/  IMAD.MOV.U32 R2, RZ, RZ, 0xffff ;  /* 0x0000ffffff027424 */ /* 0x000fc800078e00ff */
[----:B------:R-:W-:Y:S04]  /*0530*/  DEPBAR.LE SB1, 0x36 ;  /* 0x00009d800000791a */ /* 0x000fe80000000000 */
[----:B------:R-:W1:Y:S02]  /*0540*/  UTCATOMSWS.FIND_AND_SET.ALIGN UP0, UR4, UR4 ;  /* 0x00000004000475e3 */ /* 0x000e640008000800 */
[----:B-1----:R-:W-:Y:S01]  /*0550*/  PLOP3.LUT P0, PT, PT, PT, UP0, 0x80, 0x8 ;  /* 0x000000000008781c */ /* 0x002fe20003f0f008 */
[----:B------:R-:W-:-:S03]  /*0560*/  IMAD.U32 R7, RZ, RZ, UR4 ;  /* 0x00000004ff077e24 */ /* 0x000fc6000f8e00ff */
[----:B------:R-:W-:-:S04]  /*0570*/  SEL R0, RZ, 0xffffffff, !P0 ;  /* 0xffffffffff007807 */ /* 0x000fc80004000000 */
[----:B------:R-:W-:Y:S01]  /*0580*/  ISETP.NE.AND P0, PT, R0, RZ, PT ;  /* 0x000000ff0000720c */ /* 0x000fe20003f05270 */
[----:B------:R-:W-:-:S12]  /*0590*/  IMAD.MOV.U32 R0, RZ, RZ, 0x1 ;  /* 0x00000001ff007424 */ /* 0x000fd800078e00ff */
[----:B------:R-:W-:Y:S05]  /*05a0*/  @P0 BRA `(.L_x_9) ;  /* 0x0000000000240947 */ /* 0x000fea0003800000 */
.L_x_10:
[----:B------:R-:W-:Y:S05]  /*05b0*/  NANOSLEEP 0x64 ;  /* 0x000000640000795d */ /* 0x000fea0003800000 */
[----:B------:R-:W-:-:S05]  /*05c0*/  UMOV UR4, 0x10 ;  /* 0x0000001000047882 */ /* 0x000fca0000000000 */
[----:B------:R-:W-:Y:S04]  /*05d0*/  DEPBAR.LE SB1, 0x36 ;  /* 0x00009d800000791a */ /* 0x000fe80000000000 */
[----:B------:R-:W1:Y:S02]  /*05e0*/  UTCATOMSWS.FIND_AND_SET.ALIGN UP0, UR4, UR4 ;  /* 0x00000004000475e3 */ /* 0x000e640008000800 */
[----:B-1----:R-:W-:Y:S01]  /*05f0*/  PLOP3.LUT P0, PT, PT, PT, UP0, 0x80, 0x8 ;  /* 0x000000000008781c */ /* 0x002fe20003f0f008 */
[----:B------:R-:W-:-:S03]  /*0600*/  IMAD.U32 R7, RZ, RZ, UR4 ;  /* 0x00000004ff077e24 */ /* 0x000fc6000f8e00ff */
[----:B------:R-:W-:-:S04]  /*0610*/  SEL R4, RZ, 0xffffffff, !P0 ;  /* 0xffffffffff047807 */ /* 0x000fc80004000000 */
[----:B------:R-:W-:-:S13]  /*0620*/  ISETP.NE.AND P0, PT, R4, RZ, PT ;  /* 0x000000ff0400720c */ /* 0x000fda0003f05270 */
[----:B------:R-:W-:Y:S05]  /*0630*/  @!P0 BRA `(.L_x_10) ;  /* 0xfffffffc00dc8947 */ /* 0x000fea000383ffff */
.L_x_9:
[C---:B------:R-:W-:Y:S01]  /*0640*/  VIADD R5, R7.reuse, 0x10 ;  /* 0x0000001007057836 */ /* 0x040fe20000000000 */
[----:B------:R-:W-:Y:S01]  /*0650*/  UMOV UR4, 0x50 ;  /* 0x0000005000047882 */ /* 0x000fe20000000000 */
[----:B------:R-:W-:Y:S01]  /*0660*/  SHF.L.U32 R2, R2, R7, RZ ;  /* 0x0000000702027219 */ /* 0x000fe200000006ff */
[----:B------:R-:W-:Y:S01]  /*0670*/  ULEA UR4, UR6, UR4, 0x18 ;  /* 0x0000000406047291 */ /* 0x000fe2000f8ec0ff */
[----:B------:R-:W-:Y:S01]  /*0680*/  IMAD.SHL.U32 R7, R7, 0x20, RZ ;  /* 0x0000002007077824 */ /* 0x000fe200078e00ff */
[----:B------:R-:W-:-:S04]  /*0690*/  SHF.L.U32 R5, R0, R5, RZ ;  /* 0x0000000500057219 */ /* 0x000fc800000006ff */
[----:B------:R-:W-:-:S05]  /*06a0*/  LOP3.LUT R2, R5, R2, RZ, 0xfc, !PT ;  /* 0x0000000205027212 */ /* 0x000fca00078efcff */
[----:B------:R1:W-:Y:S04]  /*06b0*/  ATOMS.OR RZ, [UR4], R2 ;  /* 0x00000002ffff798c */ /* 0x0003e8000b000004 */
[----:B------:R1:W-:Y:S01]  /*06c0*/  STS [UR5+0x31880], R7 ;  /* 0x03188007ff007988 */ /* 0x0003e20008000805 */
[----:B------:R-:W-:Y:S05]  /*06d0*/  BRA `(.L_x_8) ;  /* 0x0000000000107947 */ /* 0x000fea0003800000 */
.L_x_7:
[----:B------:R-:W-:Y:S02]  /*06e0*/  MOV R0, 0xffffffff ;  /* 0xffffffff00007802 */ /* 0x000fe40000000f00 */
[----:B------:R-:W-:-:S03]  /*06f0*/  MOV R4, 0x720 ;  /* 0x0000072000047802 */ /* 0x000fc60000000f00 */
[----:B------:R1:W-:Y:S04]  /*0700*/  STS [UR5+0x31880], R0 ;  /* 0x03188000ff007988 */ /* 0x0003e80008000805 */
[----:B-1----:R-:W-:Y:S05]  /*0710*/  CALL.REL.NOINC `($__internal_1_$__cuda_sm10x_tcgen05_guardrail_trap_phase_invalid_during_alloc) ;  /* 0x0000005000b47944 */ /* 0x002fea0003c00000 */
.L_x_8:
[----:B------:R-:W-:Y:S05]  /*0720*/  WARPSYNC.ALL ;  /* 0x0000000000007948 */ /* 0x000fea0003800000 */
[----:B------:R-:W-:Y:S01]  /*0730*/  NOP ;  /* 0x0000000000007918 */ /* 0x000fe20000000000 */
.L_x_2:
[----:B------:R-:W1:Y:S01]  /*0740*/  LDC R0, c[0x0][0x388] ;  /* 0x0000e200ff007b82 */ /* 0x000e620000000800 */
[----:B------:R-:W5:Y:S07]  /*0750*/  S2R R21, SR_LANEID ;  /* 0x0000000000157919 */ /* 0x000f6e0000000000 */
[----:B--2345:R-:W-:Y:S01]  /*0760*/  BAR.SYNC.DEFER_BLOCKING 0x0 ;  /* 0x0000000000007b1d */ /* 0x03cfe20000010000 */
[----:B------:R-:W-:Y:S01]  /*0770*/  ISETP.NE.AND P0, PT, R3, RZ, PT ;  /* 0x000000ff0300720c */ /* 0x000fe20003f05270 */
[----:B-1----:R-:W-:-:S05]  /*0780*/  VIADD R0, R0, 0x7f ;  /* 0x0000007f00007836 */ /* 0x002fca0000000000 */
[----:B------:R-:W-:-:S05]  /*0790*/  SHF.R.U32.HI R31, RZ, 0x7, R0 ;  /* 0x00000007ff1f7819 */ /* 0x000fca0000011600 */
[----:B------:R-:W-:Y:S02]  /*07a0*/  IMAD.SHL.U32 R22, R31, 0x20, RZ ;  /* 0x000000201f167824 */ /* 0x000fe400078e00ff */
[----:B------:R-:W-:Y:S05]  /*07b0*/  @!P0 BRA `(.L_x_11) ;  /* 0x0000001000588947 */ /* 0x000fea0003800000 */
[----:B------:R-:W-:Y:S01]  /*07c0*/  ISETP.NE.AND P0, PT, R3, 0x1, PT ;  /* 0x000000010300780c */ /* 0x000fe20003f05270 */
[----:B------:R-:W1:-:S12]  /*07d0*/  S2UR UR5, SR_CgaCtaId ;  /* 0x00000000000579c3 */ /* 0x000e580000008800 */
[----:B------:R-:W-:Y:S05]  /*07e0*/  @!P0 BRA `(.L_x_12) ;  /* 0x0000000400988947 */ /* 0x000fea0003800000 */
[----:B------:R-:W-:-:S13]  /*07f0*/  ISETP.NE.AND P0, PT, R3, 0x2, PT ;  /* 0x000000020300780c */ /* 0x000fda0003f05270 */
[----:B------:R-:W-:Y:S05]  /*0800*/  @P0 BRA `(.L_x_13) ;  /* 0x0000002800ec0947 */ /* 0x000fea0003800000 */
[----:B------:R-:W2:Y:S02]  /*0810*/  S2UR UR4, SR_CTAID.X ;  /* 0x00000000000479c3 */ /* 0x000ea40000002500 */
[----:B--2---:R-:W-:-:S13]  /*0820*/  ISETP.LE.U32.AND P0, PT, R22, UR4, PT ;  /* 0x0000000416007c0c */ /* 0x004fda000bf03070 */
[----:B-1----:R-:W-:Y:S05]  /*0830*/  @P0 EXIT ;  /* 0x000000000000094d */ /* 0x002fea0003800000 */
[----:B------:R-:W-:Y:S01]  /*0840*/  ULOP3.LUT UR4, URZ, UR4, URZ, 0x33, !UPT ;  /* 0x00000004ff047292 */ /* 0x000fe2000f8e33ff */
[----:B------:R-:W-:Y:S01]  /*0850*/  SHF.R.U32.HI R20, RZ, 0x3, R21 ;  /* 0x00000003ff147819 */ /* 0x000fe20000011615 */
[----:B------:R-:W-:Y:S02]  /*0860*/  HFMA2 R16, -RZ, RZ, 0, 0 ;  /* 0x00000000ff107431 */ /* 0x000fe400000001ff */
[----:B------:R-:W-:Y:S01]  /*0870*/  IMAD.MOV.U32 R15, RZ, RZ, RZ ;  /* 0x000000ffff0f7224 */ /* 0x000fe200078e00ff */
[----:B------:R-:W-:Y:S01]  /*0880*/  UMOV UR5, URZ ;  /* 0x000000ff00057c82 */ /* 0x000fe20008000000 */
[----:B------:R-:W-:Y:S01]  /*0890*/  LOP3.LUT R18, R20, 0x2, RZ, 0x3c, !PT ;  /* 0x0000000214127812 */ /* 0x000fe200078e3cff */
[----:B------:R-:W-:Y:S01]  /*08a0*/  VIADD R25, R22, UR4 ;  /* 0x0000000416197c36 */ /* 0x000fe20008000000 */
[C---:B------:R-:W-:Y:S01]  /*08b0*/  LOP3.LUT R4, R20.reuse, 0x3, RZ, 0x3c, !PT ;  /* 0x0000000314047812 */ /* 0x040fe200078e3cff */
[C---:B------:R-:W-:Y:S01]  /*08c0*/  IMAD.SHL.U32 R0, R20.reuse, 0x20, RZ ;  /* 0x0000002014007824 */ /* 0x040fe200078e00ff */
[----:B------:R-:W-:Y:S01]  /*08d0*/  LOP3.LUT R6, R20, 0x1, RZ, 0x3c, !PT ;  /* 0x0000000114067812 */ /* 0x000fe200078e3cff */
[C---:B------:R-:W-:Y:S01]  /*08e0*/  IMAD R20, R21.reuse, 0x4, R20 ;  /* 0x0000000415147824 */ /* 0x040fe200078e0214 */
[----:B------:R-:W-:Y:S01]  /*08f0*/  SHF.R.U32.HI R25, RZ, 0x2, R25 ;  /* 0x00000002ff197819 */ /* 0x000fe20000011619 */
[C---:B------:R-:W-:Y:S01]  /*0900*/  IMAD.IADD R24, R0.reuse, 0x1, R21 ;  /* 0x0000000100187824 */ /* 0x040fe200078e0215 */
[C---:B------:R-:W-:Y:S01]  /*0910*/  LOP3.LUT R2, R0.reuse, 0x20, RZ, 0x3c, !PT ;  /* 0x0000002000027812 */ /* 0x040fe200078e3cff */
[----:B------:R-:W-:Y:S01]  /*0920*/  IMAD R18, R21, 0x4, R18 ;  /* 0x0000000415127824 */ /* 0x000fe200078e0212 */
[C---:B------:R-:W-:Y:S01]  /*0930*/  LOP3.LUT R22, R0.reuse, 0x40, RZ, 0x3c, !PT ;  /* 0x0000004000167812 */ /* 0x040fe200078e3cff */
[----:B------:R-:W-:Y:S01]  /*0940*/  IMAD.HI.U32 R25, R25, 0x1bacf915, RZ ;  /* 0x1bacf91519197827 */ /* 0x000fe200078e00ff */
[----:B------:R-:W-:-:S02]  /*0950*/  LOP3.LUT R0, R0, 0x60, RZ, 0x3c, !PT ;  /* 0x0000006000007812 */ /* 0x000fc400078e3cff */
[C---:B------:R-:W-:Y:S01]  /*0960*/  LEA R19, R21.reuse, R6, 0x2 ;  /* 0x0000000615137211 */ /* 0x040fe200078e10ff */
[----:B------:R-:W-:Y:S01]  /*0970*/  IMAD R17, R21, 0x4, R4 ;  /* 0x0000000415117824 */ /* 0x000fe200078e0204 */
[----:B------:R-:W-:Y:S01]  /*0980*/  IADD3 R23, PT, PT, R2, R21, RZ ;  /* 0x0000001502177210 */ /* 0x000fe20007ffe0ff */
[----:B------:R-:W-:Y:S01]  /*0990*/  IMAD.IADD R22, R22, 0x1, R21 ;  /* 0x0000000116167824 */ /* 0x000fe200078e0215 */
[----:B------:R-:W-:Y:S01]  /*09a0*/  SHF.R.U32.HI R25, RZ, 0x2, R25 ;  /* 0x00000002ff197819 */ /* 0x000fe20000011619 */
[----:B------:R-:W-:-:S07]  /*09b0*/  IMAD.IADD R21, R0, 0x1, R21 ;  /* 0x0000000100157824 */ /* 0x000fce00078e0215 */
.L_x_17:
[----:B-1----:R-:W1:Y:S01]  /*09c0*/  S2R R0, SR_CgaCtaId ;  /* 0x0000000000007919 */ /* 0x002e620000008800 */
[----:B------:R-:W-:Y:S01]  /*09d0*/  MOV R3, 0x400 ;  /* 0x0000040000037802 */ /* 0x000fe20000000f00 */
[----:B------:R-:W-:-:S03]  /*09e0*/  UMOV UR4, URZ ;  /* 0x000000ff00047c82 */ /* 0x000fc60008000000 */
[----:B-1----:R-:W-:-:S07]  /*09f0*/  LEA R0, R0, R3, 0x18 ;  /* 0x0000000300007211 */ /* 0x002fce00078ec0ff */
.L_x_16:
[----:B-1----:R-:W-:Y:S01]  /*0a00*/  LEA R2, R15, R0, 0x3 ;  /* 0x000000000f027211 */ /* 0x002fe200078e18ff */
[----:B------:R-:W-:Y:S01]  /*0a10*/  ULOP3.LUT UP0, URZ, UR4, 0x3, URZ, 0xc0, !UPT ;  /* 0x0000000304ff7892 */ /* 0x000fe2000f80c0ff */
[----:B------:R-:W-:-:S04]  /*0a20*/  SHF.L.U32 R5, R16, 0x1f, RZ ;  /* 0x0000001f10057819 */ /* 0x000fc800000006ff */
[----:B------:R-:W1:Y:S02]  /*0a30*/  SYNCS.PHASECHK.TRANS64.TRYWAIT P0, [R2+URZ+0x31800], R5 ;  /* 0x03180005020075a7 */ /* 0x000e6400080011ff */
[----:B-1----:R-:W-:Y:S05]  /*0a40*/  @!P0 BRA `(.L_x_14) ;  /* 0x0000004400d48947 */ /* 0x002fea0003800000 */
.L_x_71:
[----:B------:R-:W-:Y:S05]  /*0a50*/  BRA.U UP0, `(.L_x_15) ;  /* 0x0000000100bc7547 */ /* 0x000fea000b800000 */
[C-C-:B------:R-:W-:Y:S02]  /*0a60*/  IMAD R26, R15.reuse, 0x200, R0.reuse ;  /* 0x000002000f1a7824 */ /* 0x140fe400078e0200 */
[----:B------:R-:W-:Y:S02]  /*0a70*/  IMAD R3, R15, 0x400, R0 ;  /* 0x000004000f037824 */ /* 0x000fe400078e0200 */
[--C-:B------:R-:W-:Y:S01]  /*0a80*/  IMAD R9, R24, 0x4, R26.reuse ;  /* 0x0000000418097824 */ /* 0x100fe200078e021a */
[-C--:B------:R-:W-:Y:S01]  /*0a90*/  LEA R8, R23, R26.reuse, 0x2 ;  /* 0x0000001a17087211 */ /* 0x080fe200078e10ff */
[--C-:B------:R-:W-:Y:S01]  /*0aa0*/  IMAD R29, R22, 0x4, R26.reuse ;  /* 0x00000004161d7824 */ /* 0x100fe200078e021a */
[-C--:B------:R-:W-:Y:S01]  /*0ab0*/  LEA R27, R21, R26.reuse, 0x2 ;  /* 0x0000001a151b7211 */ /* 0x080fe200078e10ff */
[--C-:B-1----:R-:W-:Y:S01]  /*0ac0*/  IMAD R5, R19, 0x4, R26.reuse ;  /* 0x0000000413057824 */ /* 0x102fe200078e021a */
[-C--:B------:R-:W-:Y:S01]  /*0ad0*/  LEA R6, R20, R26.reuse, 0x2 ;  /* 0x0000001a14067211 */ /* 0x080fe200078e10ff */
[----:B------:R-:W1:Y:S01]  /*0ae0*/  LDS R9, [R9+0x30000] ;  /* 0x0300000009097984 */ /* 0x000e620000000800 */
[----:B------:R-:W-:Y:S01]  /*0af0*/  LEA R4, R18, R26, 0x2 ;  /* 0x0000001a12047211 */ /* 0x000fe200078e10ff */
[----:B------:R-:W-:Y:S01]  /*0b00*/  IMAD R26, R17, 0x4, R26 ;  /* 0x00000004111a7824 */ /* 0x000fe200078e021a */
[-C--:B------:R-:W-:Y:S01]  /*0b10*/  LEA R14, R24, R3.reuse, 0x2 ;  /* 0x00000003180e7211 */ /* 0x080fe200078e10ff */
[----:B------:R-:W2:Y:S01]  /*0b20*/  LDS R8, [R8+0x30000] ;  /* 0x0300000008087984 */ /* 0x000ea20000000800 */
[--C-:B------:R-:W-:Y:S01]  /*0b30*/  IMAD R11, R23, 0x4, R3.reuse ;  /* 0x00000004170b7824 */ /* 0x100fe200078e0203 */
[----:B------:R-:W-:Y:S01]  /*0b40*/  LEA R10, R22, R3, 0x2 ;  /* 0x00000003160a7211 */ /* 0x000fe200078e10ff */
[----:B------:R-:W-:Y:S01]  /*0b50*/  IMAD R7, R21, 0x4, R3 ;  /* 0x0000000415077824 */ /* 0x000fe200078e0203 */
[----:B------:R-:W3:Y:S04]  /*0b60*/  LDS R29, [R29+0x30000] ;  /* 0x030000001d1d7984 */ /* 0x000ee80000000800 */
[----:B------:R-:W4:Y:S01]  /*0b70*/  LDS R27, [R27+0x30000] ;  /* 0x030000001b1b7984 */ /* 0x000f220000000800 */
[----:B------:R-:W-:-:S03]  /*0b80*/  NOP ;  /* 0x0000000000007918 */ /* 0x000fc60000000000 */
[----:B-1----:R1:W-:Y:S04]  /*0b90*/  STS [R6+0x30000], R9 ;  /* 0x0300000906007388 */ /* 0x0023e80000000800 */
[----:B--2---:R2:W-:Y:S04]  /*0ba0*/  STS [R5+0x30000], R8 ;  /* 0x0300000805007388 */ /* 0x0045e80000000800 */
[----:B---3--:R3:W-:Y:S04]  /*0bb0*/  STS [R4+0x30000], R29 ;  /* 0x0300001d04007388 */ /* 0x0087e80000000800 */
[----:B----4-:R-:W-:Y:S04]  /*0bc0*/  STS [R26+0x30000], R27 ;  /* 0x0300001b1a007388 */ /* 0x010fe80000000800 */
[----:B------:R-:W4:Y:S04]  /*0bd0*/  LDS R13, [R14+0x30800] ;  /* 0x030800000e0d7984 */ /* 0x000f280000000800 */
[----:B------:R-:W5:Y:S04]  /*0be0*/  LDS R12, [R11+0x30800] ;  /* 0x030800000b0c7984 */ /* 0x000f680000000800 */
[----:B------:R-:W5:Y:S01]  /*0bf0*/  LDS R9, [R10+0x30800] ;  /* 0x030800000a097984 */ /* 0x000f620000000800 */
[----:B-1----:R-:W-:-:S03]  /*0c00*/  LEA R6, R20, R3, 0x2 ;  /* 0x0000000314067211 */ /* 0x002fc600078e10ff */
[----:B------:R-:W1:Y:S01]  /*0c10*/  LDS R8, [R7+0x30800] ;  /* 0x0308000007087984 */ /* 0x000e620000000800 */
[----:B--2---:R-:W-:Y:S01]  /*0c20*/  IMAD R5, R19, 0x4, R3 ;  /* 0x0000000413057824 */ /* 0x004fe200078e0203 */
[----:B------:R-:W-:Y:S01]  /*0c30*/  NOP ;  /* 0x0000000000007918 */ /* 0x000fe20000000000 */
[-C--:B---3--:R-:W-:Y:S02]  /*0c40*/  LEA R4, R18, R3.reuse, 0x2 ;  /* 0x0000000312047211 */ /* 0x088fe400078e10ff */
[----:B------:R-:W-:Y:S01]  /*0c50*/  LEA R3, R17, R3, 0x2 ;  /* 0x0000000311037211 */ /* 0x000fe200078e10ff */
[----:B----4-:R-:W-:Y:S04]  /*0c60*/  STS [R6+0x30800], R13 ;  /* 0x0308000d06007388 */ /* 0x010fe80000000800 */
[----:B-----5:R-:W-:Y:S04]  /*0c70*/  STS [R5+0x30800], R12 ;  /* 0x0308000c05007388 */ /* 0x020fe80000000800 */
[----:B------:R-:W-:Y:S04]  /*0c80*/  STS [R4+0x30800], R9 ;  /* 0x0308000904007388 */ /* 0x000fe80000000800 */
[----:B-1----:R-:W-:Y:S04]  /*0c90*/  STS [R3+0x30800], R8 ;  /* 0x0308000803007388 */ /* 0x002fe80000000800 */
[----:B------:R-:W1:Y:S04]  /*0ca0*/  LDS R27, [R14+0x30a00] ;  /* 0x030a00000e1b7984 */ /* 0x000e680000000800 */
[----:B------:R-:W2:Y:S04]  /*0cb0*/  LDS R26, [R11+0x30a00] ;  /* 0x030a00000b1a7984 */ /* 0x000ea80000000800 */
[----:B------:R-:W3:Y:S04]  /*0cc0*/  LDS R29, [R10+0x30a00] ;  /* 0x030a00000a1d7984 */ /* 0x000ee80000000800 */
[----:B------:R-:W4:Y:S01]  /*0cd0*/  LDS R28, [R7+0x30a00] ;  /* 0x030a0000071c7984 */ /* 0x000f220000000800 */
[----:B------:R-:W-:-:S03]  /*0ce0*/  NOP ;  /* 0x0000000000007918 */ /* 0x000fc60000000000 */
[----:B-1----:R5:W-:Y:S04]  /*0cf0*/  STS [R6+0x30a00], R27 ;  /* 0x030a001b06007388 */ /* 0x002be80000000800 */
[----:B--2---:R5:W-:Y:S04]  /*0d00*/  STS [R5+0x30a00], R26 ;  /* 0x030a001a05007388 */ /* 0x004be80000000800 */
[----:B---3--:R5:W-:Y:S04]  /*0d10*/  STS [R4+0x30a00], R29 ;  /* 0x030a001d04007388 */ /* 0x008be80000000800 */
[----:B----4-:R5:W-:Y:S01]  /*0d20*/  STS [R3+0x30a00], R28 ;  /* 0x030a001c03007388 */ /* 0x010be20000000800 */
[----:B------:R1:W-:Y:S06]  /*0d30*/  MEMBAR.ALL.CTA ;  /* 0x0000000000007992 */ /* 0x0003ec0000008000 */
[----:B-1----:R-:W2:Y:S02]  /*0d40*/  FENCE.VIEW.ASYNC.S ;  /* 0x00000000000073c6 */ /* 0x002ea40000000000 */
.L_x_15:
[----:B-1----:R-:W-:Y:S01]  /*0d50*/  VIADD R2, R2, 0x31840 ;  /* 0x0003184002027836 */ /* 0x002fe20000000000 */
[C---:B------:R-:W-:Y:S01]  /*0d60*/  ISETP.NE.AND P0, PT, R15.reuse, 0x3, PT ;  /* 0x000000030f00780c */ /* 0x040fe20003f05270 */
[----:B------:R-:W-:Y:S01]  /*0d70*/  VIADD R15, R15, 0x1 ;  /* 0x000000010f0f7836 */ /* 0x000fe20000000000 */
[----:B------:R-:W-:Y:S02]  /*0d80*/  UIADD3 UR4, UPT, UPT, UR4, 0x1, URZ ;  /* 0x0000000104047890 */ /* 0x000fe4000fffe0ff */
[----:B------:R-:W-:Y:S02]  /*0d90*/  PRMT R2, RZ, 0x654, R2 ;  /* 0x00000654ff027816 */ /* 0x000fe40000000002 */
[----:B------:R-:W-:Y:S01]  /*0da0*/  SEL R15, R15, RZ, P0 ;  /* 0x000000ff0f0f7207 */ /* 0x000fe20000000000 */
[----:B------:R-:W-:Y:S01]  /*0db0*/  UISETP.NE.AND UP0, UPT, UR4, 0x10, UPT ;  /* 0x000000100400788c */ /* 0x000fe2000bf05270 */
[----:B--2---:R1:W-:Y:S02]  /*0dc0*/  SYNCS.ARRIVE.TRANS64.RED.A1T0 RZ, [R2+URZ], RZ ;  /* 0x000000ff02ff79a7 */ /* 0x0043e400081004ff */
[----:B------:R-:W-:-:S04]  /*0dd0*/  ISETP.NE.AND P0, PT, R15, RZ, PT ;  /* 0x000000ff0f00720c */ /* 0x000fc80003f05270 */
[----:B-----5:R-:W-:-:S04]  /*0de0*/  SEL R3, RZ, 0x1, P0 ;  /* 0x00000001ff037807 */ /* 0x020fc80000000000 */
[----:B------:R-:W-:Y:S01]  /*0df0*/  LOP3.LUT R16, R16, R3, RZ, 0x3c, !PT ;  /* 0x0000000310107212 */ /* 0x000fe200078e3cff */
[----:B------:R-:W-:Y:S06]  /*0e00*/  BRA.U UP0, `(.L_x_16) ;  /* 0xfffffff900fc7547 */ /* 0x000fec000b83ffff */
[----:B------:R-:W-:-:S13]  /*0e10*/  ISETP.NE.AND P0, PT, R25, UR5, PT ;  /* 0x0000000519007c0c */ /* 0x000fda000bf05270 */
[----:B------:R-:W-:Y:S05]  /*0e20*/  @!P0 EXIT ;  /* 0x000000000000894d */ /* 0x000fea0003800000 */
[----:B------:R-:W-:Y:S01]  /*0e30*/  UIADD3 UR5, UPT, UPT, UR5, 0x1, URZ ;  /* 0x0000000105057890 */ /* 0x000fe2000fffe0ff */
[----:B------:R-:W-:Y:S05]  /*0e40*/  BRA `(.L_x_17) ;  /* 0xfffffff800dc7947 */ /* 0x000fea000383ffff */
.L_x_12:
[----:B-1----:R-:W-:-:S09]  /*0e50*/  UISETP.NE.AND UP0, UPT, UR5, URZ, UPT ;  /* 0x000000ff0500728c */ /* 0x002fd2000bf05270 */
[----:B------:R-:W-:Y:S05]  /*0e60*/  BRA.U UP0, `(.L_x_13) ;  /* 0x0000002500547547 */ /* 0x000fea000b800000 */
[----:B------:R-:W1:Y:S01]  /*0e70*/  S2UR UR4, SR_CTAID.X ;  /* 0x00000000000479c3 */ /* 0x000e620000002500 */
[----:B------:R-:W-:Y:S02]  /*0e80*/  UMOV UR8, 0x400 ;  /* 0x0000040000087882 */ /* 0x000fe40000000000 */
[----:B------:R-:W-:-:S04]  /*0e90*/  ULEA UR8, UR5, UR8, 0x18 ;  /* 0x0000000805087291 */ /* 0x000fc8000f8ec0ff */
[----:B------:R-:W-:Y:S02]  /*0ea0*/  UIADD3 UR5, UPT, UPT, UR8, 0x14000, URZ ;  /* 0x0001400008057890 */ /* 0x000fe4000fffe0ff */
[----:B------:R-:W-:Y:S02]  /*0eb0*/  UIADD3 UR6, UPT, UPT, UR8, 0x4000, URZ ;  /* 0x0000400008067890 */ /* 0x000fe4000fffe0ff */
[----:B------:R-:W-:-:S04]  /*0ec0*/  USHF.R.U32.HI UR5, URZ, 0x4, UR5 ;  /* 0x00000004ff057899 */ /* 0x000fc80008011605 */
[----:B------:R-:W-:Y:S01]  /*0ed0*/  ULOP3.LUT UR5, UR5, 0x3fc0, URZ, 0xc0, !UPT ;  /* 0x00003fc005057892 */ /* 0x000fe2000f8ec0ff */
[----:B-1----:R-:W-:-:S13]  /*0ee0*/  ISETP.LE.U32.AND P0, PT, R22, UR4, PT ;  /* 0x0000000416007c0c */ /* 0x002fda000bf03070 */
[----:B------:R-:W-:Y:S05]  /*0ef0*/  @P0 EXIT ;  /* 0x000000000000094d */ /* 0x000fea0003800000 */
[----:B------:R-:W-:Y:S01]  /*0f00*/  ULOP3.LUT UR4, URZ, UR4, URZ, 0x33, !UPT ;  /* 0x00000004ff047292 */ /* 0x000fe2000f8e33ff */
[----:B------:R-:W-:Y:S01]  /*0f10*/  IMAD.U32 R8, RZ, RZ, UR5 ;  /* 0x00000005ff087e24 */ /* 0x000fe2000f8e00ff */
[----:B------:R-:W-:Y:S01]  /*0f20*/  USHF.R.U32.HI UR6, URZ, 0x4, UR6 ;  /* 0x00000004ff067899 */ /* 0x000fe20008011606 */
[C---:B------:R-:W-:Y:S01]  /*0f30*/  ISETP.GE.U32.AND P0, PT, R21.reuse, 0x4, PT ;  /* 0x000000041500780c */ /* 0x040fe20003f06070 */
[----:B------:R-:W-:Y:S01]  /*0f40*/  IMAD.MOV.U32 R4, RZ, RZ, RZ ;  /* 0x000000ffff047224 */ /* 0x000fe200078e00ff */
[----:B------:R-:W-:Y:S01]  /*0f50*/  UMOV UR18, URZ ;  /* 0x000000ff00127c82 */ /* 0x000fe20008000000 */
[----:B------:R-:W-:Y:S01]  /*0f60*/  VIADD R3, R22, UR4 ;  /* 0x0000000416037c36 */ /* 0x000fe20008000000 */
[----:B------:R-:W-:Y:S01]  /*0f70*/  ULOP3.LUT UR6, UR6, 0x3fc0, URZ, 0xc0, !UPT ;  /* 0x00003fc006067892 */ /* 0x000fe2000f8ec0ff */
[C---:B------:R-:W-:Y:S01]  /*0f80*/  IMAD R8, R21.reuse, 0x700, R8 ;  /* 0x0000070015087824 */ /* 0x040fe200078e0208 */
[----:B------:R-:W-:Y:S01]  /*0f90*/  UMOV UR15, URZ ;  /* 0x000000ff000f7c82 */ /* 0x000fe20008000000 */
[----:B------:R-:W-:Y:S01]  /*0fa0*/  UMOV UR7, 0x1c4 ;  /* 0x000001c400077882 */ /* 0x000fe20000000000 */
[----:B------:R-:W-:Y:S01]  /*0fb0*/  SHF.R.U32.HI R3, RZ, 0x2, R3 ;  /* 0x00000002ff037819 */ /* 0x000fe20000011603 */
[----:B------:R-:W-:Y:S01]  /*0fc0*/  UMOV UR4, 0x1c0 ;  /* 0x000001c000047882 */ /* 0x000fe20000000000 */
[----:B------:R-:W-:Y:S01]  /*0fd0*/  LEA R9, R21, UR6, 0xa ;  /* 0x0000000615097c11 */ /* 0x000fe2000f8e50ff */
[----:B------:R-:W-:Y:S01]  /*0fe0*/  UMOV UR6, 0x1c0 ;  /* 0x000001c000067882 */ /* 0x000fe20000000000 */
[----:B------:R-:W-:Y:S01]  /*0ff0*/  SEL R8, R8, RZ, !P0 ;  /* 0x000000ff08087207 */ /* 0x000fe20004000000 */
[----:B------:R-:W-:Y:S01]  /*1000*/  IMAD.HI.U32 R3, R3, 0x1bacf915, RZ ;  /* 0x1bacf91503037827 */ /* 0x000fe200078e00ff */
[----:B------:R-:W-:Y:S01]  /*1010*/  SEL R9, R9, RZ, !P0 ;  /* 0x000000ff09097207 */ /* 0x000fe20004000000 */
[----:B------:R-:W-:-:S03]  /*1020*/  UMOV UR5, 0x1c4 ;  /* 0x000001c400057882 */ /* 0x000fc60000000000 */
[----:B------:R-:W-:-:S07]  /*1030*/  SHF.R.U32.HI R3, RZ, 0x2, R3 ;  /* 0x00000002ff037819 */ /* 0x000fce0000011603 */
.L_x_24:
[----:B------:R-:W-:Y:S01]  /*1040*/  USHF.R.U32.HI UR10, URZ, 0x1, UR18 ;  /* 0x00000001ff0a7899 */ /* 0x000fe20008011612 */
[----:B------:R-:W-:Y:S01]  /*1050*/  HFMA2 R7, -RZ, RZ, 0, 5.9604644775390625e-08 ;  /* 0x00000001ff077431 */ /* 0x000fe200000001ff */
[----:B------:R-:W-:Y:S02]  /*1060*/  USHF.L.U32 UR9, UR18, 0x3, URZ ;  /* 0x0000000312097899 */ /* 0x000fe400080006ff */
[----:B------:R-:W-:Y:S02]  /*1070*/  ULOP3.LUT UR10, UR10, 0x1, URZ, 0xc, !UPT ;  /* 0x000000010a0a7892 */ /* 0x000fe4000f8e0cff */
[----:B------:R-:W-:Y:S02]  /*1080*/  ULOP3.LUT UR9, UR9, 0x8, URZ, 0xc0, !UPT ;  /* 0x0000000809097892 */ /* 0x000fe4000f8ec0ff */
[----:B------:R-:W-:Y:S02]  /*1090*/  USHF.L.U32 UR10, UR10, 0x1f, URZ ;  /* 0x0000001f0a0a7899 */ /* 0x000fe400080006ff */
[----:B------:R-:W-:-:S02]  /*10a0*/  ULOP3.LUT UR12, UR18, 0x1, URZ, 0xc0, !UPT ;  /* 0x00000001120c7892 */ /* 0x000fc4000f8ec0ff */
[----:B------:R-:W-:Y:S01]  /*10b0*/  MOV R0, UR9 ;  /* 0x0000000900007c02 */ /* 0x000fe20008000f00 */
[----:B------:R-:W-:Y:S01]  /*10c0*/  UIADD3 UR9, UPT, UPT, UR8, UR9, URZ ;  /* 0x0000000908097290 */ /* 0x000fe2000fffe0ff */
[----:B------:R-:W-:Y:S01]  /*10d0*/  MOV R5, UR10 ;  /* 0x0000000a00057c02 */ /* 0x000fe20008000f00 */
[----:B------:R-:W-:Y:S02]  /*10e0*/  UIMAD UR12, UR12, 0xe0, URZ ;  /* 0x000000e00c0c78a4 */ /* 0x000fe4000f8e02ff */
[----:B------:R-:W-:Y:S01]  /*10f0*/  UIADD3 UR11, UPT, UPT, UR9, 0x31860, URZ ;  /* 0x00031860090b7890 */ /* 0x000fe2000fffe0ff */
[----:B------:R-:W1:Y:S02]  /*1100*/  SYNCS.PHASECHK.TRANS64.TRYWAIT P0, [R0+UR8+0x31870], R5 ;  /* 0x03187005000075a7 */ /* 0x000e640008001108 */
[----:B-1----:R-:W-:Y:S09]  /*1110*/  @!P0 BRA `(.L_x_18) ;  /* 0x0000004000388947 */ /* 0x002ff20003800000 */
.L_x_73:
[----:B------:R-:W-:Y:S01]  /*1120*/  NOP ;  /* 0x0000000000007918 */ /* 0x000fe20000000000 */
[----:B------:R-:W-:Y:S01]  /*1130*/  UMOV UR17, 0xe ;  /* 0x0000000e00117882 */ /* 0x000fe20000000000 */
[----:B------:R-:W-:-:S05]  /*1140*/  UMOV UR16, 0xfffffff0 ;  /* 0xfffffff000107882 */ /* 0x000fca0000000000 */
.L_x_23:
[----:B------:R-:W-:Y:S01]  /*1150*/  ULEA UR13, UR15, UR8, 0x3 ;  /* 0x000000080f0d7291 */ /* 0x000fe2000f8e18ff */
[----:B-1----:R-:W-:Y:S01]  /*1160*/  SHF.L.U32 R11, R4, 0x1f, RZ ;  /* 0x0000001f040b7819 */ /* 0x002fe200000006ff */
[----:B------:R-:W-:Y:S01]  /*1170*/  UIADD3 UR14, UPT, UPT, UR16, 0x10, URZ ;  /* 0x00000010100e7890 */ /* 0x000fe2000fffe0ff */
[----:B------:R-:W-:Y:S03]  /*1180*/  MOV R0, UR15 ;  /* 0x0000000f00007c02 */ /* 0x000fe60008000f00 */
[----:B------:R-:W-:Y:S03]  /*1190*/  ULOP3.LUT UP0, UR14, UR14, 0x2, URZ, 0xc0, !UPT ;  /* 0x000000020e0e7892 */ /* 0x000fe6000f80c0ff */
[----:B------:R-:W1:Y:S02]  /*11a0*/  SYNCS.PHASECHK.TRANS64.TRYWAIT P0, [UR13+0x31840], R11 ;  /* 0x0318400bff0075a7 */ /* 0x000e64000800110d */
[----:B-12---:R-:W-:Y:S07]  /*11b0*/  @!P0 BRA `(.L_x_19) ;  /* 0x0000004000308947 */ /* 0x006fee0003800000 */
.L_x_75:
[----:B------:R-:W-:Y:S01]  /*11c0*/  NOP ;  /* 0x0000000000007918 */ /* 0x000fe20000000000 */
[----:B------:R-:W-:Y:S05]  /*11d0*/  BRA.U UP0, `(.L_x_20) ;  /* 0x0000000100487547 */ /* 0x000fea000b800000 */
[----:B------:R-:W-:Y:S02]  /*11e0*/  ULEA UR19, UR15, UR8, 0x9 ;  /* 0x000000080f137291 */ /* 0x000fe4000f8e48ff */
[----:B------:R-:W-:Y:S02]  /*11f0*/  ULEA UR9, UR15, UR8, 0xa ;  /* 0x000000080f097291 */ /* 0x000fe4000f8e50ff */
[----:B------:R-:W-:Y:S02]  /*1200*/  UIADD3 UR19, UPT, UPT, UR19, 0x30000, URZ ;  /* 0x0003000013137890 */ /* 0x000fe4000fffe0ff */
[----:B------:R-:W-:Y:S02]  /*1210*/  UIADD3 UR10, UPT, UPT, UR9, 0x30800, URZ ;  /* 0x00030800090a7890 */ /* 0x000fe4000fffe0ff */
[----:B------:R-:W-:Y:S02]  /*1220*/  UIADD3 UR9, UPT, UPT, UR9, 0x30a00, URZ ;  /* 0x00030a0009097890 */ /* 0x000fe4000fffe0ff */
[----:B------:R-:W-:Y:S02]  /*1230*/  USHF.R.U32.HI UR19, URZ, 0x4, UR19 ;  /* 0x00000004ff137899 */ /* 0x000fe40008011613 */
[----:B------:R-:W-:Y:S02]  /*1240*/  USHF.R.U32.HI UR10, URZ, 0x4, UR10 ;  /* 0x00000004ff0a7899 */ /* 0x000fe4000801160a */
[----:B------:R-:W-:Y:S02]  /*1250*/  USHF.R.U32.HI UR9, URZ, 0x4, UR9 ;  /* 0x00000004ff097899 */ /* 0x000fe40008011609 */
[----:B------:R-:W-:Y:S02]  /*1260*/  ULOP3.LUT UR20, UR19, 0x3fe0, URZ, 0xc0, !UPT ;  /* 0x00003fe013147892 */ /* 0x000fe4000f8ec0ff */
[----:B------:R-:W-:Y:S02]  /*1270*/  ULOP3.LUT UR22, UR10, 0x3fc0, URZ, 0xc0, !UPT ;  /* 0x00003fc00a167892 */ /* 0x000fe4000f8ec0ff */
[----:B------:R-:W-:Y:S01]  /*1280*/  ULOP3.LUT UR24, UR9, 0x3fe0, URZ, 0xc0, !UPT ;  /* 0x00003fe009187892 */ /* 0x000fe2000f8ec0ff */
[----:B------:R-:W-:Y:S01]  /*1290*/  UMOV UR21, 0x4008 ;  /* 0x0000400800157882 */ /* 0x000fe20000000000 */
[----:B------:R-:W-:Y:S01]  /*12a0*/  UMOV UR23, 0x4008 ;  /* 0x0000400800177882 */ /* 0x000fe20000000000 */
[----:B------:R-:W-:Y:S02]  /*12b0*/  UMOV UR25, 0x4008 ;  /* 0x0000400800197882 */ /* 0x000fe40000000000 */
[----:B------:R2:W-:Y:S02]  /*12c0*/  UTCCP.T.S.4x32dp128bit tmem[0x1c0], gdesc[UR20] ;  /* 0x0001c014ff0079e7 */ /* 0x0005e40009100000 */
[----:B------:R2:W-:Y:S02]  /*12d0*/  UTCCP.T.S.4x32dp128bit tmem[0x1c4], gdesc[UR22] ;  /* 0x0001c416ff0079e7 */ /* 0x0005e40009100000 */
[----:B------:R2:W-:Y:S01]  /*12e0*/  UTCCP.T.S.4x32dp128bit tmem[0x1c8], gdesc[UR24] ;  /* 0x0001c818ff0079e7 */ /* 0x0005e20009100000 */
[----:B------:R-:W-:Y:S02]  /*12f0*/  NOP ;  /* 0x0000000000007918 */ /* 0x000fe40000000000 */
.L_x_20:
[----:B------:R-:W-:Y:S01]  /*1300*/  UISETP.NE.AND UP0, UPT, UR15, 0x3, UPT ;  /* 0x000000030f00788c */ /* 0x000fe2000bf05270 */
[----:B------:R-:W-:Y:S01]  /*1310*/  SHFL.IDX PT, R5, R8, R0, 0x1f ;  /* 0x00001f0008057589 */ /* 0x000fe200000e0000 */
[----:B------:R-:W-:Y:S01]  /*1320*/  UIADD3 UR10, UPT, UPT, UR15, 0x1, URZ ;  /* 0x000000010f0a7890 */ /* 0x000fe2000fffe0ff */
[----:B------:R-:W-:Y:S03]  /*1330*/  NOP ;  /* 0x0000000000007918 */ /* 0x000fe60000000000 */
[----:B------:R-:W-:Y:S03]  /*1340*/  USEL UR10, UR10, URZ, UP0 ;  /* 0x000000ff0a0a7287 */ /* 0x000fe60008000000 */
[----:B-1----:R-:W1:Y:S01]  /*1350*/  SHFL.IDX PT, R2, R9, R0, 0x1f ;  /* 0x00001f0009027589 */ /* 0x002e6200000e0000 */
[----:B------:R-:W-:Y:S02]  /*1360*/  USHF.L.U32 UR15, UR14, 0x4, URZ ;  /* 0x000000040e0f7899 */ /* 0x000fe400080006ff */
[----:B------:R-:W-:Y:S02]  /*1370*/  ULEA UR9, UR10, UR8, 0x3 ;  /* 0x000000080a097291 */ /* 0x000fe4000f8e18ff */
[----:B------:R-:W-:Y:S01]  /*1380*/  ULEA UR14, UR14, 0x8b8, 0xd ;  /* 0x000008b80e0e7891 */ /* 0x000fe2000f8e68ff */
[----:B------:R-:W-:Y:S01]  /*1390*/  ISETP.NE.AND P0, PT, RZ, UR10, PT ;  /* 0x0000000aff007c0c */ /* 0x000fe2000bf05270 */
[----:B------:R-:W-:Y:S01]  /*13a0*/  UISETP.NE.AND UP0, UPT, UR16, -0x10, UPT ;  /* 0xfffffff01000788c */ /* 0x000fe2000bf05270 */
[----:B------:R-:W-:Y:S01]  /*13b0*/  IMAD.U32 R10, RZ, RZ, UR10 ;  /* 0x0000000aff0a7e24 */ /* 0x000fe2000f8e00ff */
[----:B------:R-:W-:Y:S02]  /*13c0*/  UPRMT UR15, UR15, 0x5410, UR14 ;  /* 0x000054100f0f7896 */ /* 0x000fe4000800000e */
[----:B------:R-:W-:Y:S01]  /*13d0*/  UIADD3 UR13, UPT, UPT, UR13, 0x31820, URZ ;  /* 0x000318200d0d7890 */ /* 0x000fe2000fffe0ff */
[----:B------:R-:W-:Y:S01]  /*13e0*/  UMOV UR14, URZ ;  /* 0x000000ff000e7c82 */ /* 0x000fe20008000000 */
[----:B--2---:R-:W-:Y:S01]  /*13f0*/  UMOV UR23, 0x40004040 ;  /* 0x4000404000177882 */ /* 0x004fe20000000000 */
[----:B------:R-:W-:Y:S01]  /*1400*/  UMOV UR21, 0x40004040 ;  /* 0x4000404000157882 */ /* 0x000fe20000000000 */
[----:B------:R-:W-:Y:S01]  /*1410*/  UMOV UR27, 0x40004040 ;  /* 0x40004040001b7882 */ /* 0x000fe20000000000 */
[----:B------:R-:W-:Y:S01]  /*1420*/  UMOV UR25, 0x40004040 ;  /* 0x4000404000197882 */ /* 0x000fe20000000000 */
[----:B------:R-:W-:Y:S01]  /*1430*/  UMOV UR31, 0x40004040 ;  /* 0x40004040001f7882 */ /* 0x000fe20000000000 */
[----:B------:R-:W-:Y:S01]  /*1440*/  UMOV UR29, 0x40004040 ;  /* 0x40004040001d7882 */ /* 0x000fe20000000000 */
[----:B------:R-:W-:Y:S01]  /*1450*/  UMOV UR35, 0x40004040 ;  /* 0x4000404000237882 */ /* 0x000fe20000000000 */
[----:B------:R-:W-:Y:S01]  /*1460*/  UMOV UR33, 0x40004040 ;  /* 0x4000404000217882 */ /* 0x000fe20000000000 */
[----:B-1----:R-:W-:Y:S02]  /*1470*/  R2UR UR22, R2 ;  /* 0x00000000021672ca */ /* 0x002fe400000e0000 */
[----:B------:R-:W-:Y:S02]  /*1480*/  R2UR UR20, R5 ;  /* 0x00000000051472ca */ /* 0x000fe400000e0000 */
[----:B------:R-:W-:Y:S04]  /*1490*/  SEL R5, RZ, 0x1, P0 ;  /* 0x00000001ff057807 */ /* 0x000fe80000000000 */
[----:B------:R-:W-:Y:S05]  /*14a0*/  LOP3.LUT R4, R4, R5, RZ, 0x3c, !PT ;  /* 0x0000000504047212 */ /* 0x000fea00078e3cff */
[----:B------:R-:W-:Y:S01]  /*14b0*/  UIADD3 UR26, UPT, UPT, UR22, 0x2, URZ ;  /* 0x00000002161a7890 */ /* 0x000fe2000fffe0ff */
[----:B------:R-:W-:Y:S01]  /*14c0*/  IMAD.U32 R13, R4, -0x80000000, RZ ;  /* 0x80000000040d7824 */ /* 0x000fe200078e00ff */
[----:B------:R-:W-:Y:S01]  /*14d0*/  UIADD3 UR24, UPT, UPT, UR20, 0x2, URZ ;  /* 0x0000000214187890 */ /* 0x000fe2000fffe0ff */
[----:B------:R1:W-:Y:S01]  /*14e0*/  UTCQMMA gdesc[UR22], gdesc[UR20], tmem[UR12], tmem[UR14], idesc[UR15], tmem[UR6], UP0 ;  /* 0x00060e1416007dea */ /* 0x0003e2000800030c */
[----:B------:R-:W-:Y:S02]  /*14f0*/  UIADD3 UR30, UPT, UPT, UR22, 0x4, URZ ;  /* 0x00000004161e7890 */ /* 0x000fe4000fffe0ff */
[----:B------:R-:W-:Y:S02]  /*1500*/  UIADD3 UR28, UPT, UPT, UR20, 0x4, URZ ;  /* 0x00000004141c7890 */ /* 0x000fe4000fffe0ff */
[----:B------:R-:W-:Y:S02]  /*1510*/  UIADD3 UR34, UPT, UPT, UR22, 0x6, URZ ;  /* 0x0000000616227890 */ /* 0x000fe4000fffe0ff */
[----:B------:R-:W-:Y:S01]  /*1520*/  UIADD3 UR32, UPT, UPT, UR20, 0x6, URZ ;  /* 0x0000000614207890 */ /* 0x000fe2000fffe0ff */
[----:B------:R1:W-:Y:S04]  /*1530*/  UTCQMMA gdesc[UR26], gdesc[UR24], tmem[UR12], tmem[UR14], idesc[UR15], tmem[UR6], UPT ;  /* 0x00060e181a007dea */ /* 0x0003e8000b80030c */
[----:B------:R1:W-:Y:S04]  /*1540*/  UTCQMMA gdesc[UR30], gdesc[UR28], tmem[UR12], tmem[UR14], idesc[UR15], tmem[UR6], UPT ;  /* 0x00060e1c1e007dea */ /* 0x0003e8000b80030c */
[----:B------:R1:W-:Y:S01]  /*1550*/  UTCQMMA gdesc[UR34], gdesc[UR32], tmem[UR12], tmem[UR14], idesc[UR15], tmem[UR6], UPT ;  /* 0x00060e2022007dea */ /* 0x0003e2000b80030c */
[----:B------:R1:W-:Y:S01]  /*1560*/  UTCBAR [UR13], URZ ;  /* 0x000000ff0d0073e9 */ /* 0x0003e200080000ff */
[----:B------:R-:W2:Y:S02]  /*1570*/  SYNCS.PHASECHK.TRANS64.TRYWAIT P0, [UR9+0x31840], R13 ;  /* 0x0318400dff0075a7 */ /* 0x000ea40008001109 */
[----:B-12---:R-:W-:Y:S05]  /*1580*/  @!P0 BRA `(.L_x_21) ;  /* 0x0000003c00588947 */ /* 0x006fea0003800000 */
.L_x_77:
[----:B------:R-:W-:Y:S01]  /*1590*/  ELECT P0, URZ, PT ;  /* 0x0000000000ff782f */ /* 0x000fe20003800000 */
[----:B------:R-:W-:Y:S01]  /*15a0*/  SHFL.IDX PT, R2, R9, R10, 0x1f ;  /* 0x00001f0a09027589 */ /* 0x000fe200000e0000 */
[----:B------:R-:W-:Y:S02]  /*15b0*/  UIADD3 UR9, UPT, UPT, UR9, 0x31820, URZ ;  /* 0x0003182009097890 */ /* 0x000fe4000fffe0ff */
[----:B------:R-:W-:Y:S05]  /*15c0*/  UISETP.NE.AND UP0, UPT, UR16, -0x2, UPT ;  /* 0xfffffffe1000788c */ /* 0x000fea000bf05270 */
[----:B-1----:R-:W1:Y:S01]  /*15d0*/  SHFL.IDX PT, R0, R8, R10, 0x1f ;  /* 0x00001f0a08007589 */ /* 0x002e6200000e0000 */
[----:B------:R-:W-:Y:S01]  /*15e0*/  NOP ;  /* 0x0000000000007918 */ /* 0x000fe20000000000 */
[----:B------:R-:W-:Y:S02]  /*15f0*/  NOP ;  /* 0x0000000000007918 */ /* 0x000fe40000000000 */
[C---:B------:R-:W-:Y:S01]  /*1600*/  @P0 IMAD.SHL.U32 R5, R7.reuse, 0x2000, RZ ;  /* 0x0000200007050824 */ /* 0x040fe200078e00ff */
[----:B------:R-:W-:Y:S01]  /*1610*/  UMOV UR21, 0x40004040 ;  /* 0x4000404000157882 */ /* 0x000fe20000000000 */
[----:B------:R-:W-:Y:S01]  /*1620*/  @P0 IMAD.SHL.U32 R6, R7, 0x10, RZ ;  /* 0x0000001007060824 */ /* 0x000fe200078e00ff */
[----:B------:R-:W-:Y:S01]  /*1630*/  UMOV UR15, 0x40004040 ;  /* 0x40004040000f7882 */ /* 0x000fe20000000000 */
[----:B------:R-:W-:Y:S01]  /*1640*/  UMOV UR27, 0x40004040 ;  /* 0x40004040001b7882 */ /* 0x000fe20000000000 */
[----:B------:R-:W-:Y:S01]  /*1650*/  @P0 LOP3.LUT R5, R5, 0x6000, RZ, 0xc0, !PT ;  /* 0x0000600005050812 */ /* 0x000fe200078ec0ff */
[----:B------:R-:W-:Y:S01]  /*1660*/  UMOV UR25, 0x40004040 ;  /* 0x4000404000197882 */ /* 0x000fe20000000000 */
[----:B------:R-:W-:Y:S01]  /*1670*/  @P0 LOP3.LUT R6, R6, 0x30, RZ, 0xc0, !PT ;  /* 0x0000003006060812 */ /* 0x000fe200078ec0ff */
[----:B------:R-:W-:Y:S01]  /*1680*/  UMOV UR31, 0x40004040 ;  /* 0x40004040001f7882 */ /* 0x000fe20000000000 */
[----:B------:R-:W-:Y:S01]  /*1690*/  @P0 LOP3.LUT R5, R5, 0x8b8, RZ, 0xfc, !PT ;  /* 0x000008b805050812 */ /* 0x000fe200078efcff */
[----:B------:R-:W-:Y:S01]  /*16a0*/  UMOV UR29, 0x40004040 ;  /* 0x40004040001d7882 */ /* 0x000fe20000000000 */
[----:B------:R-:W-:Y:S01]  /*16b0*/  UMOV UR35, 0x40004040 ;  /* 0x4000404000237882 */ /* 0x000fe20000000000 */
[----:B------:R-:W-:Y:S01]  /*16c0*/  UMOV UR33, 0x40004040 ;  /* 0x4000404000217882 */ /* 0x000fe20000000000 */
[----:B------:R-:W-:Y:S02]  /*16d0*/  @P0 PRMT R5, R6, 0x5410, R5 ;  /* 0x0000541006050816 */ /* 0x000fe40000000005 */
[----:B-1----:R-:W-:Y:S01]  /*16e0*/  R2UR UR14, R0 ;  /* 0x00000000000e72ca */ /* 0x002fe200000e0000 */
[----:B------:R-:W-:Y:S01]  /*16f0*/  @P0 IMAD.MOV.U32 R10, RZ, RZ, RZ ;  /* 0x000000ffff0a0224 */ /* 0x000fe200078e00ff */
[----:B------:R-:W-:Y:S02]  /*1700*/  @P0 R2UR UR13, R5 ;  /* 0x00000000050d02ca */ /* 0x000fe400000e0000 */
[----:B------:R-:W-:Y:S02]  /*1710*/  R2UR UR20, R2 ;  /* 0x00000000021472ca */ /* 0x000fe400000e0000 */
[----:B------:R-:W-:Y:S07]  /*1720*/  @P0 R2UR UR22, R10 ;  /* 0x000000000a1602ca */ /* 0x000fee00000e0000 */
[----:B------:R-:W-:Y:S02]  /*1730*/  UIADD3 UR24, UPT, UPT, UR14, 0x2, URZ ;  /* 0x000000020e187890 */ /* 0x000fe4000fffe0ff */
[----:B------:R-:W-:Y:S01]  /*1740*/  UIADD3 UR28, UPT, UPT, UR14, 0x4, URZ ;  /* 0x000000040e1c7890 */ /* 0x000fe2000fffe0ff */
[----:B------:R-:W-:Y:S01]  /*1750*/  IMAD.U32 R11, RZ, RZ, UR13 ;  /* 0x0000000dff0b7e24 */ /* 0x000fe2000f8e00ff */
[----:B------:R-:W-:Y:S02]  /*1760*/  UIADD3 UR26, UPT, UPT, UR20, 0x2, URZ ;  /* 0x00000002141a7890 */ /* 0x000fe4000fffe0ff */
[----:B------:R-:W-:Y:S02]  /*1770*/  UIADD3 UR30, UPT, UPT, UR20, 0x4, URZ ;  /* 0x00000004141e7890 */ /* 0x000fe4000fffe0ff */
[----:B------:R-:W-:Y:S01]  /*1780*/  @P0 R2UR UR23, R11 ;  /* 0x000000000b1702ca */ /* 0x000fe200000e0000 */
[----:B------:R-:W-:Y:S02]  /*1790*/  UIADD3 UR34, UPT, UPT, UR20, 0x6, URZ ;  /* 0x0000000614227890 */ /* 0x000fe4000fffe0ff */
[----:B------:R-:W-:Y:S10]  /*17a0*/  UIADD3 UR32, UPT, UPT, UR14, 0x6, URZ ;  /* 0x000000060e207890 */ /* 0x000ff4000fffe0ff */
[----:B------:R1:W-:Y:S01]  /*17b0*/  UTCQMMA gdesc[UR20], gdesc[UR14], tmem[UR12], tmem[UR22], idesc[UR23], tmem[UR4], UPT ;  /* 0x0004160e14007dea */ /* 0x0003e2000b80030c */
[----:B------:R1:W-:Y:S01]  /*17c0*/  UTCQMMA gdesc[UR26], gdesc[UR24], tmem[UR12], tmem[UR22], idesc[UR23], tmem[UR4], UPT ;  /* 0x000416181a007dea */ /* 0x0003e2000b80030c */
[----:B------:R1:W-:Y:S01]  /*17d0*/  UTCQMMA gdesc[UR30], gdesc[UR28], tmem[UR12], tmem[UR22], idesc[UR23], tmem[UR4], UPT ;  /* 0x0004161c1e007dea */ /* 0x0003e2000b80030c */
[----:B------:R1:W-:Y:S01]  /*17e0*/  UTCQMMA gdesc[UR34], gdesc[UR32], tmem[UR12], tmem[UR22], idesc[UR23], tmem[UR4], UPT ;  /* 0x0004162022007dea */ /* 0x0003e2000b80030c */
[----:B------:R1:W-:Y:S01]  /*17f0*/  UTCBAR [UR9], URZ ;  /* 0x000000ff090073e9 */ /* 0x0003e200080000ff */
[----:B------:R-:W-:Y:S05]  /*1800*/  BRA.U UP0, `(.L_x_22) ;  /* 0x0000000100087547 */ /* 0x000fea000b800000 */
[----:B------:R2:W-:Y:S01]  /*1810*/  UTCBAR [UR11], URZ ;  /* 0x000000ff0b0073e9 */ /* 0x0005e200080000ff */
[----:B------:R-:W-:Y:S01]  /*1820*/  NOP ;  /* 0x0000000000007918 */ /* 0x000fe20000000000 */
.L_x_22:
[----:B------:R-:W-:Y:S01]  /*1830*/  UISETP.NE.AND UP0, UPT, UR10, 0x3, UPT ;  /* 0x000000030a00788c */ /* 0x000fe2000bf05270 */
[----:B------:R-:W-:Y:S01]  /*1840*/  VIADD R7, R7, 0x2 ;  /* 0x0000000207077836 */ /* 0x000fe20000000000 */
[----:B------:R-:W-:Y:S02]  /*1850*/  UIADD3 UR10, UPT, UPT, UR10, 0x1, URZ ;  /* 0x000000010a0a7890 */ /* 0x000fe4000fffe0ff */
[----:B------:R-:W-:Y:S02]  /*1860*/  UIADD3 UR17, UPT, UPT, UR17, -0x2, URZ ;  /* 0xfffffffe11117890 */ /* 0x000fe4000fffe0ff */
[----:B-1----:R-:W-:Y:S02]  /*1870*/  USEL UR15, UR10, URZ, UP0 ;  /* 0x000000ff0a0f7287 */ /* 0x002fe40008000000 */
[----:B------:R-:W-:Y:S02]  /*1880*/  UISETP.NE.AND UP0, UPT, UR17, -0x2, UPT ;  /* 0xfffffffe1100788c */ /* 0x000fe4000bf05270 */
[----:B------:R-:W-:Y:S02]  /*1890*/  UIADD3 UR16, UPT, UPT, UR16, 0x2, URZ ;  /* 0x0000000210107890 */ /* 0x000fe4000fffe0ff */
[----:B------:R-:W-:Y:S04]  /*18a0*/  ISETP.NE.AND P0, PT, RZ, UR15, PT ;  /* 0x0000000fff007c0c */ /* 0x000fe8000bf05270 */
[----:B------:R-:W-:Y:S04]  /*18b0*/  SEL R5, RZ, 0x1, P0 ;  /* 0x00000001ff057807 */ /* 0x000fe80000000000 */
[----:B------:R-:W-:Y:S01]  /*18c0*/  LOP3.LUT R4, R4, R5, RZ, 0x3c, !PT ;  /* 0x0000000504047212 */ /* 0x000fe200078e3cff */
[----:B------:R-:W-:Y:S06]  /*18d0*/  BRA.U UP0, `(.L_x_23) ;  /* 0xfffffff9001c7547 */ /* 0x000fec000b83ffff */
[----:B------:R-:W-:-:S13]  /*18e0*/  ISETP.NE.AND P0, PT, R3, UR18, PT ;  /* 0x0000001203007c0c */ /* 0x000fda000bf05270 */
[----:B--2---:R-:W-:Y:S05]  /*18f0*/  @!P0 EXIT ;  /* 0x000000000000894d */ /* 0x004fea0003800000 */
[----:B------:R-:W-:Y:S01]  /*1900*/  UIADD3 UR18, UPT, UPT, UR18, 0x1, URZ ;  /* 0x0000000112127890 */ /* 0x000fe2000fffe0ff */
[----:B------:R-:W-:Y:S11]  /*1910*/  BRA `(.L_x_24) ;  /* 0xfffffff400c87947 */ /* 0x000ff6000383ffff */
.L_x_11:
[----:B------:R-:W-:-:S13]  /*1920*/  ELECT P0, URZ, PT ;  /* 0x0000000000ff782f */ /* 0x000fda0003800000 */
[----:B------:R-:W-:Y:S05]  /*1930*/  @!P0 BRA `(.L_x_13) ;  /* 0x0000001800a08947 */ /* 0x000fea0003800000 */
[----:B------:R-:W1:Y:S02]  /*1940*/  S2UR UR4, SR_CTAID.X ;  /* 0x00000000000479c3 */ /* 0x000e640000002500 */
[----:B-1----:R-:W-:-:S13]  /*1950*/  ISETP.LE.U32.AND P0, PT, R22, UR4, PT ;  /* 0x0000000416007c0c */ /* 0x002fda000bf03070 */
[----:B------:R-:W-:Y:S05]  /*1960*/  @P0 EXIT ;  /* 0x000000000000094d */ /* 0x000fea0003800000 */
[----:B------:R-:W1:Y:S01]  /*1970*/  S2R R0, SR_CgaCtaId ;  /* 0x0000000000007919 */ /* 0x000e620000008800 */
[----:B------:R-:W-:Y:S01]  /*1980*/  IMAD.U32 R5, RZ, RZ, UR4 ;  /* 0x00000004ff057e24 */ /* 0x000fe2000f8e00ff */
[----:B------:R-:W2:Y:S04]  /*1990*/  LDC.64 R8, c[0x0][0x348] ;  /* 0x0000d200ff087b82 */ /* 0x000ea80000000a00 */
[----:B------:R-:W-:Y:S02]  /*19a0*/  LOP3.LUT R3, RZ, R5, RZ, 0x33, !PT ;  /* 0x00000005ff037212 */ /* 0x000fe400078e33ff */
[----:B------:R-:W-:-:S03]  /*19b0*/  PRMT R4, R5, 0x7610, R4 ;  /* 0x0000761005047816 */ /* 0x000fc60000000004 */
[----:B------:R-:W-:Y:S01]  /*19c0*/  IMAD.IADD R2, R22, 0x1, R3 ;  /* 0x0000000116027824 */ /* 0x000fe200078e0203 */
[----:B------:R-:W-:-:S04]  /*19d0*/  MOV R3, 0x400 ;  /* 0x0000040000037802 */ /* 0x000fc80000000f00 */
[----:B------:R-:W-:-:S05]  /*19e0*/  SHF.R.U32.HI R2, RZ, 0x2, R2 ;  /* 0x00000002ff027819 */ /* 0x000fca0000011602 */
[----:B------:R-:W-:-:S05]  /*19f0*/  IMAD.HI.U32 R2, R2, 0x1bacf915, RZ ;  /* 0x1bacf91502027827 */ /* 0x000fca00078e00ff */
[----:B------:R-:W-:-:S05]  /*1a00*/  SHF.R.U32.HI R2, RZ, 0x2, R2 ;  /* 0x00000002ff027819 */ /* 0x000fca0000011602 */
[----:B------:R-:W-:Y:S01]  /*1a10*/  IMAD.MOV R2, RZ, RZ, -R2 ;  /* 0x000000ffff027224 */ /* 0x000fe200078e0a02 */
[----:B-1----:R-:W-:-:S07]  /*1a20*/  LEA R0, R0, R3, 0x18 ;  /* 0x0000000300007211 */ /* 0x002fce00078ec0ff */
.L_x_41:
[----:B------:R-:W-:Y:S01]  /*1a30*/  SHF.R.U32.HI R14, RZ, 0x5, R5 ;  /* 0x00000005ff0e7819 */ /* 0x000fe20000011605 */
[----:B------:R-:W-:Y:S05]  /*1a40*/  YIELD ;  /* 0x0000000000007946 */ /* 0x000fea0003800000 */
[----:B------:R-:W-:Y:S02]  /*1a50*/  LOP3.LUT R14, R14, 0x7fffff0, RZ, 0xc0, !PT ;  /* 0x07fffff00e0e7812 */ /* 0x000fe400078ec0ff */
[----:B------:R-:W-:Y:S02]  /*1a60*/  LOP3.LUT R38, R4, 0x1ff, RZ, 0xc0, !PT ;  /* 0x000001ff04267812 */ /* 0x000fe400078ec0ff */
[----:B------:R-:W-:-:S02]  /*1a70*/  VIADDMNMX.U32 R35, R31, -R14, 0x10, PT ;  /* 0x000000101f237446 */ /* 0x000fc4000380080e */
[----:B-1234-:R-:W-:Y:S02]  /*1a80*/  MOV R6, 0x1aa0 ;  /* 0x00001aa000067802 */ /* 0x01efe40000000f00 */
[----:B--2---:R-:W-:Y:S05]  /*1a90*/  CALL.REL.NOINC `($__internal_3_$__cuda_sm20_div_u16) ;  /* 0x0000003c00ec7944 */ /* 0x004fea0003c00000 */
[----:B------:R-:W-:Y:S01]  /*1aa0*/  IMAD.MOV.U32 R3, RZ, RZ, -0x80000000 ;  /* 0x80000000ff037424 */ /* 0x000fe200078e00ff */
[----:B------:R-:W-:Y:S01]  /*1ab0*/  PRMT R35, R35, 0x9910, RZ ;  /* 0x0000991023237816 */ /* 0x000fe200000000ff */
[----:B------:R-:W-:Y:S01]  /*1ac0*/  VIADD R25, R0, 0x31800 ;  /* 0x0003180000197836 */ /* 0x000fe20000000000 */
[C---:B------:R-:W-:Y:S01]  /*1ad0*/  PRMT R6, R36.reuse, 0x9910, RZ ;  /* 0x0000991024067816 */ /* 0x040fe200000000ff */
[----:B------:R-:W1:Y:S01]  /*1ae0*/  SYNCS.PHASECHK.TRANS64.TRYWAIT P4, [R0+URZ+0x31820], R3 ;  /* 0x03182003000075a7 */ /* 0x000e6200080811ff */
[----:B------:R-:W-:Y:S01]  /*1af0*/  LOP3.LUT R10, R36, 0xffff, RZ, 0xc0, !PT ;  /* 0x0000ffff240a7812 */ /* 0x000fe200078ec0ff */
[----:B------:R-:W-:Y:S01]  /*1b00*/  VIADD R24, R0, 0x30000 ;  /* 0x0003000000187836 */ /* 0x000fe20000000000 */
[C---:B------:R-:W-:Y:S01]  /*1b10*/  IADD3 R36, P3, PT, R8.reuse, 0x40, RZ ;  /* 0x0000004008247810 */ /* 0x040fe20007f7e0ff */
[----:B------:R-:W-:Y:S01]  /*1b20*/  IMAD R6, R35, R6, RZ ;  /* 0x0000000623067224 */ /* 0x000fe200078e02ff */
[C---:B------:R-:W-:Y:S01]  /*1b30*/  IADD3 R32, P1, PT, R8.reuse, 0x140, RZ ;  /* 0x0000014008207810 */ /* 0x040fe20007f3e0ff */
[----:B------:R-:W-:Y:S01]  /*1b40*/  IMAD.MOV.U32 R23, RZ, RZ, 0xb580 ;  /* 0x0000b580ff177424 */ /* 0x000fe200078e00ff */
[C---:B------:R-:W-:Y:S01]  /*1b50*/  IADD3 R34, P2, PT, R8.reuse, 0xc0, RZ ;  /* 0x000000c008227810 */ /* 0x040fe20007f5e0ff */
[----:B------:R-:W-:Y:S01]  /*1b60*/  IMAD.MOV R6, RZ, RZ, -R6 ;  /* 0x000000ffff067224 */ /* 0x000fe200078e0a06 */
[----:B------:R-:W-:Y:S01]  /*1b70*/  IADD3 R28, P0, PT, R8, 0x1c0, RZ ;  /* 0x000001c0081c7810 */ /* 0x000fe20007f1e0ff */
[--C-:B------:R-:W-:Y:S01]  /*1b80*/  IMAD.X R37, RZ, RZ, R9.reuse, P3 ;  /* 0x000000ffff257224 */ /* 0x100fe200018e0609 */
[----:B------:R-:W-:Y:S01]  /*1b90*/  IADD3 R22, PT, PT, R0, 0x30800, RZ ;  /* 0x0003080000167810 */ /* 0x000fe20007ffe0ff */
[----:B------:R-:W-:Y:S01]  /*1ba0*/  IMAD R10, R10, 0xe0, RZ ;  /* 0x000000e00a0a7824 */ /* 0x000fe200078e02ff */
[----:B------:R-:W-:Y:S01]  /*1bb0*/  PRMT R7, R6, 0x7710, RZ ;  /* 0x0000771006077816 */ /* 0x000fe200000000ff */
[----:B------:R-:W-:Y:S01]  /*1bc0*/  VIADD R6, R0, 0x14000 ;  /* 0x0001400000067836 */ /* 0x000fe20000000000 */
[----:B------:R-:W-:Y:S01]  /*1bd0*/  IADD3.X R35, PT, PT, RZ, R9, RZ, P2, !PT ;  /* 0x00000009ff237210 */ /* 0x000fe200017fe4ff */
[----:B------:R-:W-:Y:S01]  /*1be0*/  IMAD.X R33, RZ, RZ, R9, P1 ;  /* 0x000000ffff217224 */ /* 0x000fe200008e0609 */
[----:B------:R-:W-:-:S02]  /*1bf0*/  IADD3 R7, PT, PT, R38, R7, RZ ;  /* 0x0000000726077210 */ /* 0x000fc40007ffe0ff */
[----:B------:R-:W-:Y:S02]  /*1c00*/  IADD3.X R29, PT, PT, RZ, R9, RZ, P0, !PT ;  /* 0x00000009ff1d7210 */ /* 0x000fe400007fe4ff */
[----:B------:R-:W-:Y:S02]  /*1c10*/  LOP3.LUT R11, R7, 0xffff, RZ, 0xc0, !PT ;  /* 0x0000ffff070b7812 */ /* 0x000fe400078ec0ff */
[----:B------:R-:W-:-:S03]  /*1c20*/  IADD3 R7, PT, PT, R0, 0x4000, RZ ;  /* 0x0000400000077810 */ /* 0x000fc60007ffe0ff */
[----:B------:R-:W-:Y:S01]  /*1c30*/  IMAD.IADD R11, R14, 0x1, R11 ;  /* 0x000000010e0b7824 */ /* 0x000fe200078e020b */
[----:B-1----:R-:W-:Y:S06]  /*1c40*/  @!P4 BRA `(.L_x_25) ;  /* 0x0000003400c4c947 */ /* 0x002fec0003800000 */
.L_x_78:
[----:B------:R-:W-:Y:S01]  /*1c50*/  IMAD.SHL.U32 R11, R11, 0x80, RZ ;  /* 0x000000800b0b7824 */ /* 0x000fe200078e00ff */
[----:B------:R-:W-:Y:S01]  /*1c60*/  R2UR UR13, R25 ;  /* 0x00000000190d72ca */ /* 0x000fe200000e0000 */
[----:B------:R-:W-:Y:S01]  /*1c70*/  UMOV UR14, URZ ;  /* 0x000000ff000e7c82 */ /* 0x000fe20008000000 */
[----:B------:R-:W-:Y:S01]  /*1c80*/  R2UR UR28, R36 ;  /* 0x00000000241c72ca */ /* 0x000fe200000e0000 */
[----:B------:R-:W-:Y:S01]  /*1c90*/  UMOV UR20, 0x0 ;  /* 0x0000000000147882 */ /* 0x000fe20000000000 */
[----:B------:R-:W-:Y:S01]  /*1ca0*/  R2UR UR29, R37 ;  /* 0x00000000251d72ca */ /* 0x000fe200000e0000 */
[----:B------:R-:W-:Y:S01]  /*1cb0*/  UMOV UR21, 0x10000000 ;  /* 0x1000000000157882 */ /* 0x000fe20000000000 */
[----:B------:R-:W-:Y:S01]  /*1cc0*/  R2UR UR12, R7 ;  /* 0x00000000070c72ca */ /* 0x000fe200000e0000 */
[----:B------:R-:W-:Y:S01]  /*1cd0*/  UMOV UR11, URZ ;  /* 0x000000ff000b7c82 */ /* 0x000fe20008000000 */
[----:B------:R-:W-:Y:S01]  /*1ce0*/  R2UR UR15, R11 ;  /* 0x000000000b0f72ca */ /* 0x000fe200000e0000 */
[----:B------:R-:W-:Y:S01]  /*1cf0*/  UMOV UR18, UR14 ;  /* 0x0000000e00127c82 */ /* 0x000fe20008000000 */
        /* <DEDUP_REMOVED lines=9> */
[----:B------:R-:W-:Y:S01]  /*1d90*/  VIADD R21, R0, 0x8000 ;  /* 0x0000800000157836 */ /* 0x000fe20000000000 */
[----:B------:R-:W-:Y:S01]  /*1da0*/  R2UR UR25, R33 ;  /* 0x00000000211972ca */ /* 0x000fe200000e0000 */
[----:B------:R2:W-:Y:S01]  /*1db0*/  UTMALDG.2D [UR12], [UR28], desc[UR20] ;  /* 0x0000140c1c0075b4 */ /* 0x0005e20008009000 */
[----:B------:R-:W-:Y:S01]  /*1dc0*/  R2UR UR8, R24 ;  /* 0x00000000180872ca */ /* 0x000fe200000e0000 */
[----:B------:R-:W-:Y:S01]  /*1dd0*/  UMOV UR10, UR15 ;  /* 0x0000000f000a7c82 */ /* 0x000fe20008000000 */
[----:B------:R-:W-:Y:S01]  /*1de0*/  R2UR UR22, R28 ;  /* 0x000000001c1672ca */ /* 0x000fe200000e0000 */
[----:B------:R-:W-:Y:S01]  /*1df0*/  VIADD R20, R0, 0x31808 ;  /* 0x0003180800147836 */ /* 0x000fe20000000000 */
[----:B------:R-:W-:Y:S01]  /*1e00*/  R2UR UR23, R29 ;  /* 0x000000001d1772ca */ /* 0x000fe200000e0000 */
[----:B------:R-:W-:Y:S01]  /*1e10*/  UMOV UR6, UR19 ;  /* 0x0000001300067c82 */ /* 0x000fe20008000000 */
[----:B------:R-:W-:Y:S01]  /*1e20*/  R2UR UR4, R22 ;  /* 0x00000000160472ca */ /* 0x000fe200000e0000 */
[----:B------:R2:W-:Y:S01]  /*1e30*/  UTMALDG.2D [UR16], [UR26], desc[UR20] ;  /* 0x000014101a0075b4 */ /* 0x0005e20008009000 */
[----:B------:R-:W-:-:S05]  /*1e40*/  VIADD R18, R0, 0x1b000 ;  /* 0x0001b00000127836 */ /* 0x000fca0000000000 */
[----:B------:R2:W-:Y:S06]  /*1e50*/  UTMALDG.2D [UR8], [UR24], desc[UR20] ;  /* 0x00001408180075b4 */ /* 0x0005ec0008009000 */
[----:B------:R2:W-:Y:S01]  /*1e60*/  UTMALDG.2D [UR4], [UR22], desc[UR20] ;  /* 0x00001404160075b4 */ /* 0x0005e20008009000 */
[----:B------:R2:W-:Y:S01]  /*1e70*/  SYNCS.ARRIVE.TRANS64 RZ, [R0+URZ+0x31800], R23 ;  /* 0x0318001700ff79a7 */ /* 0x0005e200080000ff */
[----:B------:R-:W3:Y:S02]  /*1e80*/  SYNCS.PHASECHK.TRANS64.TRYWAIT P0, [R0+URZ+0x31828], R3 ;  /* 0x03182803000075a7 */ /* 0x000ee400080011ff */
[----:B--23--:R-:W-:Y:S05]  /*1e90*/  @!P0 BRA `(.L_x_26) ;  /* 0x00000034004c8947 */ /* 0x00cfea0003800000 */
.L_x_79:
[----:B------:R-:W-:Y:S01]  /*1ea0*/  R2UR UR9, R20 ;  /* 0x00000000140972ca */ /* 0x000fe200000e0000 */
[----:B------:R-:W-:Y:S01]  /*1eb0*/  IMAD.MOV.U32 R19, RZ, RZ, 0xb000 ;  /* 0x0000b000ff137424 */ /* 0x000fe200078e00ff */
[----:B------:R-:W-:Y:S01]  /*1ec0*/  R2UR UR16, R36 ;  /* 0x00000000241072ca */ /* 0x000fe200000e0000 */
[----:B------:R-:W-:Y:S01]  /*1ed0*/  UMOV UR14, 0x0 ;  /* 0x00000000000e7882 */ /* 0x000fe20000000000 */
[----:B------:R-:W-:Y:S01]  /*1ee0*/  R2UR UR17, R37 ;  /* 0x00000000251172ca */ /* 0x000fe200000e0000 */
[----:B------:R-:W-:Y:S01]  /*1ef0*/  UMOV UR15, 0x10000000 ;  /* 0x10000000000f7882 */ /* 0x000fe20000000000 */
[----:B------:R-:W-:Y:S01]  /*1f00*/  R2UR UR11, R11 ;  /* 0x000000000b0b72ca */ /* 0x000fe200000e0000 */
[----:B------:R-:W-:Y:S01]  /*1f10*/  UMOV UR10, 0x80 ;  /* 0x00000080000a7882 */ /* 0x000fe20000000000 */
[----:B------:R-:W-:Y:S01]  /*1f20*/  R2UR UR8, R21 ;  /* 0x00000000150872ca */ /* 0x000fe200000e0000 */
[----:B------:R-:W-:Y:S01]  /*1f30*/  UMOV UR6, 0x80 ;  /* 0x0000008000067882 */ /* 0x000fe20000000000 */
[----:B------:R-:W-:Y:S01]  /*1f40*/  R2UR UR12, R34 ;  /* 0x00000000220c72ca */ /* 0x000fe200000e0000 */
[----:B------:R-:W-:Y:S01]  /*1f50*/  VIADD R17, R0, 0xc000 ;  /* 0x0000c00000117836 */ /* 0x000fe20000000000 */
[----:B------:R-:W-:Y:S01]  /*1f60*/  R2UR UR13, R35 ;  /* 0x00000000230d72ca */ /* 0x000fe200000e0000 */
[----:B------:R-:W-:Y:S01]  /*1f70*/  UMOV UR5, UR9 ;  /* 0x0000000900057c82 */ /* 0x000fe20008000000 */
[----:B------:R-:W-:Y:S01]  /*1f80*/  R2UR UR7, R10 ;  /* 0x000000000a0772ca */ /* 0x000fe200000e0000 */
[----:B------:R-:W-:Y:S01]  /*1f90*/  VIADD R16, R0, 0x31810 ;  /* 0x0003181000107836 */ /* 0x000fe20000000000 */
[----:B------:R-:W-:Y:S01]  /*1fa0*/  R2UR UR4, R18 ;  /* 0x00000000120472ca */ /* 0x000fe200000e0000 */
[----:B------:R-:W-:-:S04]  /*1fb0*/  VIADD R15, R0, 0x22000 ;  /* 0x00022000000f7836 */ /* 0x000fc80000000000 */
[----:B------:R2:W-:Y:S08]  /*1fc0*/  UTMALDG.2D [UR8], [UR16], desc[UR14] ;  /* 0x00000e08100075b4 */ /* 0x0005f00008009000 */
[----:B------:R2:W-:Y:S01]  /*1fd0*/  UTMALDG.2D [UR4], [UR12], desc[UR14] ;  /* 0x00000e040c0075b4 */ /* 0x0005e20008009000 */
[----:B------:R2:W-:Y:S01]  /*1fe0*/  SYNCS.ARRIVE.TRANS64 RZ, [R0+URZ+0x31808], R19 ;  /* 0x0318081300ff79a7 */ /* 0x0005e200080000ff */
[----:B------:R-:W3:Y:S02]  /*1ff0*/  SYNCS.PHASECHK.TRANS64.TRYWAIT P0, [R0+URZ+0x31830], R3 ;  /* 0x03183003000075a7 */ /* 0x000ee400080011ff */
[----:B--23--:R-:W-:Y:S05]  /*2000*/  @!P0 BRA `(.L_x_27) ;  /* 0x00000034000c8947 */ /* 0x00cfea0003800000 */
.L_x_80:
        /* <DEDUP_REMOVED lines=11> */
[----:B-1----:R-:W-:Y:S01]  /*20c0*/  VIADD R13, R0, 0x31818 ;  /* 0x00031818000d7836 */ /* 0x002fe20000000000 */
[----:B------:R-:W-:Y:S01]  /*20d0*/  R2UR UR13, R35 ;  /* 0x00000000230d72ca */ /* 0x000fe200000e0000 */
[----:B------:R-:W-:Y:S01]  /*20e0*/  UMOV UR5, UR9 ;  /* 0x0000000900057c82 */ /* 0x000fe20008000000 */
[----:B------:R-:W-:Y:S01]  /*20f0*/  R2UR UR7, R10 ;  /* 0x000000000a0772ca */ /* 0x000fe200000e0000 */
[----:B------:R-:W-:Y:S01]  /*2100*/  VIADD R12, R0, 0x29000 ;  /* 0x00029000000c7836 */ /* 0x000fe20000000000 */
[----:B------:R-:W-:-:S05]  /*2110*/  R2UR UR4, R15 ;  /* 0x000000000f0472ca */ /* 0x000fca00000e0000 */
[----:B------:R1:W-:Y:S08]  /*2120*/  UTMALDG.2D [UR8], [UR16], desc[UR14] ;  /* 0x00000e08100075b4 */ /* 0x0003f00008009000 */
[----:B------:R1:W-:Y:S01]  /*2130*/  UTMALDG.2D [UR4], [UR12], desc[UR14] ;  /* 0x00000e040c0075b4 */ /* 0x0003e20008009000 */
[----:B------:R1:W-:Y:S01]  /*2140*/  SYNCS.ARRIVE.TRANS64 RZ, [R0+URZ+0x31810], R19 ;  /* 0x0318101300ff79a7 */ /* 0x0003e200080000ff */
[----:B------:R-:W2:Y:S02]  /*2150*/  SYNCS.PHASECHK.TRANS64.TRYWAIT P0, [R0+URZ+0x31838], R3 ;  /* 0x03183803000075a7 */ /* 0x000ea400080011ff */
[----:B-12---:R-:W-:Y:S05]  /*2160*/  @!P0 BRA `(.L_x_28) ;  /* 0x0000003000d08947 */ /* 0x006fea0003800000 */
.L_x_81:
        /* <DEDUP_REMOVED lines=8> */
[----:B------:R-:W-:Y:S02]  /*21f0*/  R2UR UR8, R14 ;  /* 0x000000000e0872ca */ /* 0x000fe400000e0000 */
[----:B------:R-:W-:-:S02]  /*2200*/  R2UR UR12, R34 ;  /* 0x00000000220c72ca */ /* 0x000fc400000e0000 */
[----:B------:R-:W-:Y:S01]  /*2210*/  R2UR UR13, R35 ;  /* 0x00000000230d72ca */ /* 0x000fe200000e0000 */
[----:B------:R-:W-:Y:S01]  /*2220*/  UMOV UR5, UR9 ;  /* 0x0000000900057c82 */ /* 0x000fe20008000000 */
[----:B------:R-:W-:Y:S02]  /*2230*/  R2UR UR7, R10 ;  /* 0x000000000a0772ca */ /* 0x000fe400000e0000 */
[----:B------:R-:W-:-:S05]  /*2240*/  R2UR UR4, R12 ;  /* 0x000000000c0472ca */ /* 0x000fca00000e0000 */
[----:B------:R2:W-:Y:S08]  /*2250*/  UTMALDG.2D [UR8], [UR16], desc[UR14] ;  /* 0x00000e08100075b4 */ /* 0x0005f00008009000 */
[----:B------:R2:W-:Y:S01]  /*2260*/  UTMALDG.2D [UR4], [UR12], desc[UR14] ;  /* 0x00000e040c0075b4 */ /* 0x0005e20008009000 */
[----:B------:R2:W-:Y:S01]  /*2270*/  SYNCS.ARRIVE.TRANS64 RZ, [R0+URZ+0x31818], R19 ;  /* 0x0318181300ff79a7 */ /* 0x0005e200080000ff */
[----:B------:R-:W3:Y:S02]  /*2280*/  SYNCS.PHASECHK.TRANS64.TRYWAIT P0, [R0+URZ+0x31820], RZ ;  /* 0x031820ff000075a7 */ /* 0x000ee400080011ff */
[----:B--23--:R-:W-:Y:S05]  /*2290*/  @!P0 BRA `(.L_x_29) ;  /* 0x0000003000a08947 */ /* 0x00cfea0003800000 */
.L_x_82:
        /* <DEDUP_REMOVED lines=13> */
[----:B------:R-:W-:Y:S01]  /*2370*/  UMOV UR13, UR17 ;  /* 0x00000011000d7c82 */ /* 0x000fe20008000000 */
[----:B------:R-:W-:Y:S01]  /*2380*/  R2UR UR12, R6 ;  /* 0x00000000060c72ca */ /* 0x000fe200000e0000 */
[----:B------:R-:W-:Y:S01]  /*2390*/  UMOV UR9, UR17 ;  /* 0x0000001100097c82 */ /* 0x000fe20008000000 */
[----:B------:R-:W-:Y:S01]  /*23a0*/  R2UR UR15, R10 ;  /* 0x000000000a0f72ca */ /* 0x000fe200000e0000 */
[----:B------:R-:W-:Y:S01]  /*23b0*/  UMOV UR5, UR17 ;  /* 0x0000001100057c82 */ /* 0x000fe20008000000 */
[----:B------:R-:W-:-:S02]  /*23c0*/  R2UR UR22, R32 ;  /* 0x00000000201672ca */ /* 0x000fc400000e0000 */
[----:B------:R-:W-:Y:S01]  /*23d0*/  R2UR UR23, R33 ;  /* 0x00000000211772ca */ /* 0x000fe200000e0000 */
[----:B------:R3:W-:Y:S01]  /*23e0*/  UTMALDG.2D [UR16], [UR28], desc[UR24] ;  /* 0x000018101c0075b4 */ /* 0x0007e20008009000 */
[----:B------:R-:W-:Y:S01]  /*23f0*/  R2UR UR8, R24 ;  /* 0x00000000180872ca */ /* 0x000fe200000e0000 */
[----:B------:R-:W-:Y:S01]  /*2400*/  UMOV UR10, UR19 ;  /* 0x00000013000a7c82 */ /* 0x000fe20008000000 */
[----:B------:R-:W-:Y:S02]  /*2410*/  R2UR UR20, R28 ;  /* 0x000000001c1472ca */ /* 0x000fe400000e0000 */
[----:B------:R-:W-:Y:S02]  /*2420*/  R2UR UR21, R29 ;  /* 0x000000001d1572ca */ /* 0x000fe400000e0000 */
[----:B------:R-:W-:Y:S01]  /*2430*/  R2UR UR4, R22 ;  /* 0x00000000160472ca */ /* 0x000fe200000e0000 */
[----:B------:R3:W-:Y:S01]  /*2440*/  UTMALDG.2D [UR12], [UR26], desc[UR24] ;  /* 0x0000180c1a0075b4 */ /* 0x0007e20008009000 */
[----:B------:R-:W-:-:S05]  /*2450*/  UMOV UR6, UR15 ;  /* 0x0000000f00067c82 */ /* 0x000fca0008000000 */
[----:B------:R3:W-:Y:S06]  /*2460*/  UTMALDG.2D [UR8], [UR22], desc[UR24] ;  /* 0x00001808160075b4 */ /* 0x0007ec0008009000 */
[----:B------:R3:W-:Y:S01]  /*2470*/  UTMALDG.2D [UR4], [UR20], desc[UR24] ;  /* 0x00001804140075b4 */ /* 0x0007e20008009000 */
[----:B------:R3:W-:Y:S01]  /*2480*/  SYNCS.ARRIVE.TRANS64 RZ, [R0+URZ+0x31800], R23 ;  /* 0x0318001700ff79a7 */ /* 0x0007e200080000ff */
[----:B------:R-:W4:Y:S02]  /*2490*/  SYNCS.PHASECHK.TRANS64.TRYWAIT P0, [R0+URZ+0x31828], RZ ;  /* 0x031828ff000075a7 */ /* 0x000f2400080011ff */
[----:B---34-:R-:W-:Y:S05]  /*24a0*/  @!P0 BRA `(.L_x_30) ;  /* 0x0000003000308947 */ /* 0x018fea0003800000 */
.L_x_83:
        /* <DEDUP_REMOVED lines=17> */
[----:B------:R-:W5:Y:S02]  /*25c0*/  SYNCS.PHASECHK.TRANS64.TRYWAIT P0, [R0+URZ+0x31830], RZ ;  /* 0x031830ff000075a7 */ /* 0x000f6400080011ff */
[----:B----45:R-:W-:Y:S05]  /*25d0*/  @!P0 BRA `(.L_x_31) ;  /* 0x0000002c00f88947 */ /* 0x030fea0003800000 */
.L_x_84:
        /* <DEDUP_REMOVED lines=17> */
[----:B------:R-:W1:Y:S02]  /*26f0*/  SYNCS.PHASECHK.TRANS64.TRYWAIT P0, [R0+URZ+0x31838], RZ ;  /* 0x031838ff000075a7 */ /* 0x000e6400080011ff */
[----:B-1---5:R-:W-:Y:S05]  /*2700*/  @!P0 BRA `(.L_x_32) ;  /* 0x0000002c00c08947 */ /* 0x022fea0003800000 */
.L_x_85:
        /* <DEDUP_REMOVED lines=17> */
[----:B------:R-:W1:Y:S02]  /*2820*/  SYNCS.PHASECHK.TRANS64.TRYWAIT P0, [R0+URZ+0x31820], R3 ;  /* 0x03182003000075a7 */ /* 0x000e6400080011ff */
[----:B-1---5:R-:W-:Y:S05]  /*2830*/  @!P0 BRA `(.L_x_33) ;  /* 0x0000002c00888947 */ /* 0x022fea0003800000 */
.L_x_86:
        /* <DEDUP_REMOVED lines=31> */
[----:B------:R-:W1:Y:S02]  /*2a30*/  SYNCS.PHASECHK.TRANS64.TRYWAIT P0, [R0+URZ+0x31828], R3 ;  /* 0x03182803000075a7 */ /* 0x000e6400080011ff */
[----:B-1---5:R-:W-:Y:S05]  /*2a40*/  @!P0 BRA `(.L_x_34) ;  /* 0x0000002c00208947 */ /* 0x022fea0003800000 */
.L_x_87:
        /* <DEDUP_REMOVED lines=19> */
.L_x_88:
        /* <DEDUP_REMOVED lines=19> */
.L_x_89:
        /* <DEDUP_REMOVED lines=19> */
.L_x_90:
        /* <DEDUP_REMOVED lines=31> */
[----:B------:R-:W1:Y:S02]  /*2fd0*/  SYNCS.PHASECHK.TRANS64.TRYWAIT P0, [R0+URZ+0x31828], RZ ;  /* 0x031828ff000075a7 */ /* 0x000e6400080011ff */
[----:B-1---5:R-:W-:Y:S05]  /*2fe0*/  @!P0 BRA `(.L_x_38) ;  /* 0x0000002800208947 */ /* 0x022fea0003800000 */
.L_x_91:
        /* <DEDUP_REMOVED lines=19> */
.L_x_92:
        /* <DEDUP_REMOVED lines=19> */
.L_x_93:
[----:B------:R-:W-:Y:S01]  /*3250*/  VIADD R2, R2, 0x1 ;  /* 0x0000000102027836 */ /* 0x000fe20000000000 */
        /* <DEDUP_REMOVED lines=13> */
[----:B------:R-:W-:Y:S02]  /*3330*/  R2UR UR7, R10 ;  /* 0x000000000a0772ca */ /* 0x000fe400000e0000 */
[----:B------:R-:W-:-:S03]  /*3340*/  ISETP.NE.AND P0, PT, R2, 0x1, PT ;  /* 0x000000010200780c */ /* 0x000fc60003f05270 */
[----:B------:R5:W-:Y:S08]  /*3350*/  UTMALDG.2D [UR8], [UR16], desc[UR14] ;  /* 0x00000e08100075b4 */ /* 0x000bf00008009000 */
[----:B------:R5:W-:Y:S01]  /*3360*/  UTMALDG.2D [UR4], [UR12], desc[UR14] ;  /* 0x00000e040c0075b4 */ /* 0x000be20008009000 */
[----:B------:R5:W-:Y:S02]  /*3370*/  SYNCS.ARRIVE.TRANS64 RZ, [R0+URZ+0x31818], R19 ;  /* 0x0318181300ff79a7 */ /* 0x000be400080000ff */
[----:B-----5:R-:W-:Y:S05]  /*3380*/  @!P0 EXIT ;  /* 0x000000000000894d */ /* 0x020fea0003800000 */
[----:B------:R-:W-:Y:S02]  /*3390*/  IADD3 R4, PT, PT, R4, 0x94, RZ ;  /* 0x0000009404047810 */ /* 0x000fe40007ffe0ff */
[----:B------:R-:W-:Y:S01]  /*33a0*/  IADD3 R5, PT, PT, R5, 0x94, RZ ;  /* 0x0000009405057810 */ /* 0x000fe20007ffe0ff */
[----:B------:R-:W-:Y:S06]  /*33b0*/  BRA `(.L_x_41) ;  /* 0xffffffe4009c7947 */ /* 0x000fec000383ffff */
.L_x_13:
[----:B------:R-:W-:-:S04]  /*33c0*/  LOP3.LUT R0, R3, 0xfffffffc, RZ, 0xc0, !PT ;  /* 0xfffffffc03007812 */ /* 0x000fc800078ec0ff */
[----:B------:R-:W-:-:S13]  /*33d0*/  ISETP.NE.AND P0, PT, R0, 0x4, PT ;  /* 0x000000040000780c */ /* 0x000fda0003f05270 */
[----:B-1----:R-:W-:Y:S05]  /*33e0*/  @P0 EXIT ;  /* 0x000000000000094d */ /* 0x002fea0003800000 */
[----:B------:R-:W1:Y:S01]  /*33f0*/  S2R R0, SR_CgaCtaId ;  /* 0x0000000000007919 */ /* 0x000e620000008800 */
[----:B------:R-:W-:-:S04]  /*3400*/  MOV R5, 0x400 ;  /* 0x0000040000057802 */ /* 0x000fc80000000f00 */
[----:B-1----:R-:W-:-:S05]  /*3410*/  LEA R0, R0, R5, 0x18 ;  /* 0x0000000500007211 */ /* 0x002fca00078ec0ff */
[----:B------:R-:W1:Y:S02]  /*3420*/  LDS R2, [R0+0x31880] ;  /* 0x0318800000027984 */ /* 0x000e640000000800 */
[----:B-1----:R-:W-:-:S13]  /*3430*/  ISETP.NE.AND P0, PT, R2, RZ, PT ;  /* 0x000000ff0200720c */ /* 0x002fda0003f05270 */
[----:B------:R-:W-:Y:S05]  /*3440*/  @!P0 BRA `(.L_x_42) ;  /* 0x0000000000048947 */ /* 0x000fea0003800000 */
[----:B------:R-:W-:Y:S05]  /*3450*/  BPT.TRAP 0x1 ;  /* 0x000000040000795c */ /* 0x000fea0000300000 */
.L_x_42:
[----:B------:R-:W1:Y:S01]  /*3460*/  S2UR UR4, SR_CTAID.X ;  /* 0x00000000000479c3 */ /* 0x000e620000002500 */
[----:B------:R-:W-:Y:S02]  /*3470*/  IADD3 R3, PT, PT, R3, -0x4, RZ ;  /* 0xfffffffc03037810 */ /* 0x000fe40007ffe0ff */
[----:B-1----:R-:W-:-:S13]  /*3480*/  ISETP.LE.U32.AND P0, PT, R22, UR4, PT ;  /* 0x0000000416007c0c */ /* 0x002fda000bf03070 */
[----:B------:R-:W-:Y:S05]  /*3490*/  @P0 BRA `(.L_x_43) ;  /* 0x0000001800bc0947 */ /* 0x000fea0003800000 */
[----:B------:R-:W-:Y:S01]  /*34a0*/  IMAD.U32 R29, RZ, RZ, UR4 ;  /* 0x00000004ff1d7e24 */ /* 0x000fe2000f8e00ff */
[----:B------:R-:W-:Y:S01]  /*34b0*/  MOV R20, 0xffffffff ;  /* 0xffffffff00147802 */ /* 0x000fe20000000f00 */
[----:B------:R-:W-:Y:S02]  /*34c0*/  IMAD.SHL.U32 R2, R21, 0x4, RZ ;  /* 0x0000000415027824 */ /* 0x000fe400078e00ff */
[----:B------:R-:W-:Y:S01]  /*34d0*/  IMAD.SHL.U32 R30, R3, 0x800, RZ ;  /* 0x00000800031e7824 */ /* 0x000fe200078e00ff */
[----:B------:R-:W-:Y:S01]  /*34e0*/  LOP3.LUT R5, RZ, R29, RZ, 0x33, !PT ;  /* 0x0000001dff057212 */ /* 0x000fe200078e33ff */
[C---:B------:R-:W-:Y:S01]  /*34f0*/  VIADD R26, R2.reuse, 0x1 ;  /* 0x00000001021a7836 */ /* 0x040fe20000000000 */
[----:B------:R-:W-:Y:S01]  /*3500*/  SHF.R.U32.HI R28, RZ, 0x3, R2 ;  /* 0x00000003ff1c7819 */ /* 0x000fe20000011602 */
[C---:B------:R-:W-:Y:S01]  /*3510*/  VIADD R4, R2.reuse, 0x2 ;  /* 0x0000000202047836 */ /* 0x040fe20000000000 */
[----:B------:R-:W-:Y:S01]  /*3520*/  IADD3 R24, PT, PT, R2, 0x3, RZ ;  /* 0x0000000302187810 */ /* 0x000fe20007ffe0ff */
[----:B------:R-:W-:Y:S01]  /*3530*/  IMAD.IADD R22, R22, 0x1, R5 ;  /* 0x0000000116167824 */ /* 0x000fe200078e0205 */
[----:B------:R-:W-:Y:S01]  /*3540*/  LOP3.LUT R5, R28, 0x3, RZ, 0xc0, !PT ;  /* 0x000000031c057812 */ /* 0x000fe200078ec0ff */
[----:B------:R-:W-:Y:S01]  /*3550*/  IMAD.MOV.U32 R21, RZ, RZ, RZ ;  /* 0x000000ffff157224 */ /* 0x000fe200078e00ff */
[----:B------:R-:W-:-:S02]  /*3560*/  PRMT R23, R29, 0x7610, R23 ;  /* 0x000076101d177816 */ /* 0x000fc40000000017 */
[----:B------:R-:W-:Y:S02]  /*3570*/  SHF.R.U32.HI R22, RZ, 0x2, R22 ;  /* 0x00000002ff167819 */ /* 0x000fe40000011616 */
[C---:B------:R-:W-:Y:S02]  /*3580*/  LOP3.LUT R26, R5.reuse, 0x5, R26, 0x78, !PT ;  /* 0x00000005051a7812 */ /* 0x040fe400078e781a */
[C---:B------:R-:W-:Y:S01]  /*3590*/  LOP3.LUT R25, R5.reuse, 0x6, R4, 0x78, !PT ;  /* 0x0000000605197812 */ /* 0x040fe200078e7804 */
[----:B------:R-:W-:Y:S01]  /*35a0*/  IMAD.HI.U32 R22, R22, 0x1bacf915, RZ ;  /* 0x1bacf91516167827 */ /* 0x000fe200078e00ff */
[C---:B------:R-:W-:Y:S02]  /*35b0*/  LOP3.LUT R27, R5.reuse, 0x4, R2, 0xf8, !PT ;  /* 0x00000004051b7812 */ /* 0x040fe400078ef802 */
[----:B------:R-:W-:Y:S02]  /*35c0*/  LOP3.LUT R24, R5, 0x7, R24, 0x78, !PT ;  /* 0x0000000705187812 */ /* 0x000fe400078e7818 */
[----:B------:R-:W-:-:S05]  /*35d0*/  SHF.R.U32.HI R22, RZ, 0x2, R22 ;  /* 0x00000002ff167819 */ /* 0x000fca0000011616 */
[----:B------:R-:W-:-:S07]  /*35e0*/  IMAD.MOV R22, RZ, RZ, -R22 ;  /* 0x000000ffff167224 */ /* 0x000fce00078e0a16 */
.L_x_66:
[----:B------:R-:W-:Y:S01]  /*35f0*/  VIADD R20, R20, 0x1 ;  /* 0x0000000114147836 */ /* 0x000fe20000000000 */
[----:B------:R-:W-:Y:S05]  /*3600*/  YIELD ;  /* 0x0000000000007946 */ /* 0x000fea0003800000 */
[----:B--2---:R-:W-:Y:S01]  /*3610*/  IMAD.SHL.U32 R7, R20, 0x8, RZ ;  /* 0x0000000814077824 */ /* 0x004fe200078e00ff */
[----:B------:R-:W-:Y:S01]  /*3620*/  SHF.R.U32.HI R5, RZ, 0x1, R20 ;  /* 0x00000001ff057819 */ /* 0x000fe20000011614 */
[----:B------:R-:W-:Y:S01]  /*3630*/  VIADD R22, R22, 0x1 ;  /* 0x0000000116167836 */ /* 0x000fe20000000000 */
[----:B------:R-:W-:Y:S02]  /*3640*/  SHF.R.U32.HI R40, RZ, 0x5, R29 ;  /* 0x00000005ff287819 */ /* 0x000fe4000001161d */
[----:B------:R-:W-:-:S02]  /*3650*/  LOP3.LUT R7, R7, 0x8, RZ, 0xc0, !PT ;  /* 0x0000000807077812 */ /* 0x000fc400078ec0ff */
[----:B------:R-:W-:Y:S02]  /*3660*/  LOP3.LUT R5, R5, 0x1, RZ, 0xc0, !PT ;  /* 0x0000000105057812 */ /* 0x000fe400078ec0ff */
[----:B------:R-:W-:Y:S01]  /*3670*/  ISETP.NE.AND P1, PT, R3, RZ, PT ;  /* 0x000000ff0300720c */ /* 0x000fe20003f25270 */
[----:B------:R-:W-:Y:S01]  /*3680*/  IMAD.IADD R2, R0, 0x1, R7 ;  /* 0x0000000100027824 */ /* 0x000fe200078e0207 */
[----:B------:R-:W-:Y:S01]  /*3690*/  ISETP.NE.AND P0, PT, R22, 0x1, PT ;  /* 0x000000011600780c */ /* 0x000fe20003f05270 */
[----:B------:R-:W-:Y:S01]  /*36a0*/  IMAD.U32 R5, R5, -0x80000000, RZ ;  /* 0x8000000005057824 */ /* 0x000fe200078e00ff */
[----:B------:R-:W-:-:S03]  /*36b0*/  LOP3.LUT R40, R40, 0x7fffff0, RZ, 0xc0, !PT ;  /* 0x07fffff028287812 */ /* 0x000fc600078ec0ff */
[----:B------:R-:W1:Y:S02]  /*36c0*/  SYNCS.PHASECHK.TRANS64.TRYWAIT P2, [R2+URZ+0x31860], R5 ;  /* 0x03186005020075a7 */ /* 0x000e6400080411ff */
[----:B-1----:R-:W-:Y:S06]  /*36d0*/  @!P2 BRA `(.L_x_44) ;  /* 0x0000002000a0a947 */ /* 0x002fec0003800000 */
.L_x_95:
[----:B------:R-:W-:Y:S01]  /*36e0*/  NOP ;  /* 0x0000000000007918 */ /* 0x000fe20000000000 */
[----:B------:R-:W-:Y:S02]  /*36f0*/  LOP3.LUT R38, R23, 0x1ff, RZ, 0xc0, !PT ;  /* 0x000001ff17267812 */ /* 0x000fe400078ec0ff */
[----:B------:R-:W-:Y:S02]  /*3700*/  LOP3.LUT R4, R20, 0x1, RZ, 0xc0, !PT ;  /* 0x0000000114047812 */ /* 0x000fe400078ec0ff */
[----:B------:R-:W-:Y:S01]  /*3710*/  VIADDMNMX.U32 R35, R31, -R40, 0x10, PT ;  /* 0x000000101f237446 */ /* 0x000fe20003800828 */
[----:B------:R-:W-:Y:S05]  /*3720*/  @P1 BRA `(.L_x_45) ;  /* 0x0000000000041947 */ /* 0x000fea0003800000 */
[----:B------:R-:W-:-:S04]  /*3730*/  DEPBAR.LE SB0, 0x1 ;  /* 0x000080400000791a */ /* 0x000fc80000000000 */
.L_x_45:
[----:B------:R-:W-:Y:S02]  /*3740*/  MOV R6, 0x3760 ;  /* 0x0000376000067802 */ /* 0x000fe40000000f00 */
[----:B-1----:R-:W-:Y:S05]  /*3750*/  CALL.REL.NOINC `($__internal_3_$__cuda_sm20_div_u16) ;  /* 0x0000002000bc7944 */ /* 0x002fea0003c00000 */
[----:B------:R-:W-:Y:S05]  /*3760*/  WARPSYNC.ALL ;  /* 0x0000000000007948 */ /* 0x000fea0003800000 */
[----:B------:R-:W-:Y:S01]  /*3770*/  NOP ;  /* 0x0000000000007918 */ /* 0x000fe20000000000 */
[----:B------:R-:W-:Y:S02]  /*3780*/  ISETP.NE.AND P1, PT, R3, RZ, PT ;  /* 0x000000ff0300720c */ /* 0x000fe40003f25270 */
[----:B------:R-:W-:Y:S01]  /*3790*/  R2UR UR7, R4 ;  /* 0x00000000040772ca */ /* 0x000fe200000e0000 */
[----:B------:R-:W-:Y:S01]  /*37a0*/  BAR.SYNC.DEFER_BLOCKING 0x8, 0x80 ;  /* 0x0202000000007b1d */ /* 0x000fe20000010000 */
[----:B------:R-:W-:Y:S01]  /*37b0*/  IMAD R37, R21, 0x2000, R30 ;  /* 0x0000200015257824 */ /* 0x000fe200078e021e */
[----:B------:R-:W-:-:S03]  /*37c0*/  PRMT R39, R36, 0x9910, RZ ;  /* 0x0000991024277816 */ /* 0x000fc600000000ff */
[----:B------:R-:W-:-:S04]  /*37d0*/  IMAD R37, R28, 0x80, R37 ;  /* 0x000000801c257824 */ /* 0x000fc800078e0225 */
[--C-:B------:R-:W-:Y:S02]  /*37e0*/  IMAD R33, R27, 0x10, R37.reuse ;  /* 0x000000101b217824 */ /* 0x100fe400078e0225 */
[----:B------:R-:W-:Y:S01]  /*37f0*/  IMAD R41, R26, 0x10, R37 ;  /* 0x000000101a297824 */ /* 0x000fe200078e0225 */
[----:B------:R-:W-:-:S03]  /*3800*/  UIMAD UR7, UR7, 0xe0, URZ ;  /* 0x000000e0070778a4 */ /* 0x000fc6000f8e02ff */
[----:B------:R-:W-:-:S06]  /*3810*/  IMAD.IADD R41, R0, 0x1, R41 ;  /* 0x0000000100297824 */ /* 0x000fcc00078e0229 */
[----:B------:R-:W1:Y:S01]  /*3820*/  LDTM.x8 R12, tmem[UR7] ;  /* 0x00000007000c79ee */ /* 0x000e6200081c0000 */
[----:B------:R-:W-:Y:S01]  /*3830*/  NOP ;  /* 0x0000000000007918 */ /* 0x000fe20000000000 */
[----:B-1----:R-:W1:Y:S01]  /*3840*/  LDTM.x8 R4, tmem[UR7+0x8] ;  /* 0x00000807000479ee */ /* 0x002e6200081c0000 */
[----:B------:R-:W-:Y:S02]  /*3850*/  F2FP.BF16.F32.PACK_AB R12, R13, R12 ;  /* 0x0000000c0d0c723e */ /* 0x000fe400000010ff */
[----:B------:R-:W-:Y:S02]  /*3860*/  F2FP.BF16.F32.PACK_AB R13, R15, R14 ;  /* 0x0000000e0f0d723e */ /* 0x000fe400000010ff */
[----:B------:R-:W-:Y:S01]  /*3870*/  F2FP.BF16.F32.PACK_AB R14, R17, R16 ;  /* 0x00000010110e723e */ /* 0x000fe200000010ff */
[----:B------:R-:W-:Y:S01]  /*3880*/  IMAD.IADD R16, R0, 0x1, R33 ;  /* 0x0000000100107824 */ /* 0x000fe200078e0221 */
[----:B------:R-:W-:Y:S02]  /*3890*/  F2FP.BF16.F32.PACK_AB R15, R19, R18 ;  /* 0x00000012130f723e */ /* 0x000fe400000010ff */
[----:B-1----:R-:W-:-:S02]  /*38a0*/  F2FP.BF16.F32.PACK_AB R32, R5, R4 ;  /* 0x000000040520723e */ /* 0x002fc400000010ff */
[----:B------:R-:W-:Y:S01]  /*38b0*/  PRMT R4, R35, 0x9910, RZ ;  /* 0x0000991023047816 */ /* 0x000fe200000000ff */
[----:B------:R1:W-:Y:S01]  /*38c0*/  STS.128 [R16], R12 ;  /* 0x0000000c10007388 */ /* 0x0003e20000000c00 */
[----:B------:R-:W-:Y:S01]  /*38d0*/  NOP ;  /* 0x0000000000007918 */ /* 0x000fe20000000000 */
[----:B------:R-:W-:Y:S02]  /*38e0*/  F2FP.BF16.F32.PACK_AB R33, R7, R6 ;  /* 0x000000060721723e */ /* 0x000fe400000010ff */
[----:B------:R-:W-:Y:S01]  /*38f0*/  F2FP.BF16.F32.PACK_AB R34, R9, R8 ;  /* 0x000000080922723e */ /* 0x000fe200000010ff */
[----:B------:R-:W-:Y:S01]  /*3900*/  IMAD R39, R39, R4, RZ ;  /* 0x0000000427277224 */ /* 0x000fe200078e02ff */
[----:B------:R-:W-:-:S03]  /*3910*/  F2FP.BF16.F32.PACK_AB R35, R11, R10 ;  /* 0x0000000a0b23723e */ /* 0x000fc600000010ff */
[----:B------:R-:W-:Y:S02]  /*3920*/  IMAD.MOV R39, RZ, RZ, -R39 ;  /* 0x000000ffff277224 */ /* 0x000fe400078e0a27 */
[----:B------:R2:W-:Y:S03]  /*3930*/  STS.128 [R41], R32 ;  /* 0x0000002029007388 */ /* 0x0005e60000000c00 */
[----:B------:R-:W-:-:S05]  /*3940*/  PRMT R39, R39, 0x7710, RZ ;  /* 0x0000771027277816 */ /* 0x000fca00000000ff */
[----:B------:R-:W-:-:S05]  /*3950*/  IMAD.IADD R39, R38, 0x1, R39 ;  /* 0x0000000126277824 */ /* 0x000fca00078e0227 */
[----:B------:R-:W-:-:S05]  /*3960*/  LOP3.LUT R39, R39, 0xffff, RZ, 0xc0, !PT ;  /* 0x0000ffff27277812 */ /* 0x000fca00078ec0ff */
[----:B------:R-:W-:Y:S01]  /*3970*/  IMAD.IADD R40, R40, 0x1, R39 ;  /* 0x0000000128287824 */ /* 0x000fe200078e0227 */
[----:B-1----:R-:W1:Y:S01]  /*3980*/  LDTM.x8 R12, tmem[UR7+0x10] ;  /* 0x00001007000c79ee */ /* 0x002e6200081c0000 */
[----:B------:R-:W-:Y:S01]  /*3990*/  NOP ;  /* 0x0000000000007918 */ /* 0x000fe20000000000 */
[----:B-1----:R-:W1:Y:S01]  /*39a0*/  LDTM.x8 R4, tmem[UR7+0x18] ;  /* 0x00001807000479ee */ /* 0x002e6200081c0000 */
[----:B--2---:R-:W-:Y:S01]  /*39b0*/  LOP3.LUT R32, R36, 0xffff, RZ, 0xc0, !PT ;  /* 0x0000ffff24207812 */ /* 0x004fe200078ec0ff */
[----:B------:R-:W-:-:S04]  /*39c0*/  IMAD.SHL.U32 R33, R40, 0x80, RZ ;  /* 0x0000008028217824 */ /* 0x000fc800078e00ff */
[----:B------:R-:W-:Y:S01]  /*39d0*/  IMAD R32, R32, 0xe0, RZ ;  /* 0x000000e020207824 */ /* 0x000fe200078e02ff */
[----:B------:R-:W-:Y:S02]  /*39e0*/  F2FP.BF16.F32.PACK_AB R12, R13, R12 ;  /* 0x0000000c0d0c723e */ /* 0x000fe400000010ff */
[----:B------:R-:W-:Y:S02]  /*39f0*/  F2FP.BF16.F32.PACK_AB R13, R15, R14 ;  /* 0x0000000e0f0d723e */ /* 0x000fe400000010ff */
[----:B------:R-:W-:Y:S01]  /*3a00*/  F2FP.BF16.F32.PACK_AB R14, R17, R16 ;  /* 0x00000010110e723e */ /* 0x000fe200000010ff */
[--C-:B------:R-:W-:Y:S01]  /*3a10*/  IMAD R17, R25, 0x10, R37.reuse ;  /* 0x0000001019117824 */ /* 0x100fe200078e0225 */
[----:B------:R-:W-:Y:S01]  /*3a20*/  F2FP.BF16.F32.PACK_AB R15, R19, R18 ;  /* 0x00000012130f723e */ /* 0x000fe200000010ff */
[----:B------:R-:W-:Y:S01]  /*3a30*/  IMAD R37, R24, 0x10, R37 ;  /* 0x0000001018257824 */ /* 0x000fe200078e0225 */
[----:B-1----:R-:W-:Y:S01]  /*3a40*/  F2FP.BF16.F32.PACK_AB R4, R5, R4 ;  /* 0x000000040504723e */ /* 0x002fe200000010ff */
[C---:B------:R-:W-:Y:S01]  /*3a50*/  IMAD.IADD R17, R0.reuse, 0x1, R17 ;  /* 0x0000000100117824 */ /* 0x040fe200078e0211 */
[----:B------:R-:W-:Y:S01]  /*3a60*/  F2FP.BF16.F32.PACK_AB R5, R7, R6 ;  /* 0x000000060705723e */ /* 0x000fe200000010ff */
[----:B------:R-:W-:Y:S01]  /*3a70*/  IMAD.IADD R37, R0, 0x1, R37 ;  /* 0x0000000100257824 */ /* 0x000fe200078e0225 */
[----:B------:R-:W-:-:S02]  /*3a80*/  F2FP.BF16.F32.PACK_AB R6, R9, R8 ;  /* 0x000000080906723e */ /* 0x000fc400000010ff */
[----:B------:R-:W-:Y:S01]  /*3a90*/  F2FP.BF16.F32.PACK_AB R7, R11, R10 ;  /* 0x0000000a0b07723e */ /* 0x000fe200000010ff */
[----:B------:R1:W-:Y:S01]  /*3aa0*/  STS.128 [R17], R12 ;  /* 0x0000000c11007388 */ /* 0x0003e20000000c00 */
[----:B------:R-:W-:-:S03]  /*3ab0*/  NOP ;  /* 0x0000000000007918 */ /* 0x000fc60000000000 */
[----:B------:R1:W-:Y:S01]  /*3ac0*/  STS.128 [R37], R4 ;  /* 0x0000000425007388 */ /* 0x0003e20000000c00 */
[----:B------:R2:W-:Y:S06]  /*3ad0*/  MEMBAR.ALL.CTA ;  /* 0x0000000000007992 */ /* 0x0005ec0000008000 */
[----:B--2---:R-:W2:Y:S02]  /*3ae0*/  FENCE.VIEW.ASYNC.S ;  /* 0x00000000000073c6 */ /* 0x004ea40000000000 */
[----:B--2---:R-:W-:Y:S06]  /*3af0*/  BAR.SYNC.DEFER_BLOCKING 0x8, 0x80 ;  /* 0x0202000000007b1d */ /* 0x004fec0000010000 */
[----:B------:R-:W-:Y:S05]  /*3b00*/  @P1 BRA `(.L_x_46) ;  /* 0x0000000000381947 */ /* 0x000fea0003800000 */
[----:B------:R-:W-:Y:S01]  /*3b10*/  ELECT P2, URZ, PT ;  /* 0x0000000000ff782f */ /* 0x000fe20003840000 */
[----:B------:R-:W-:-:S12]  /*3b20*/  BSSY.RECONVERGENT B0, `(.L_x_46) ;  /* 0x000000c000007945 */ /* 0x000fd80003800200 */
[----:B------:R-:W-:Y:S05]  /*3b30*/  @!P2 BRA `(.L_x_47) ;  /* 0x000000000028a947 */ /* 0x000fea0003800000 */
[----:B------:R-:W2:Y:S01]  /*3b40*/  LDCU.64 UR8, c[0x0][0x348] ;  /* 0x00006900ff0877ac */ /* 0x000ea20008000a00 */
[----:B------:R-:W-:Y:S02]  /*3b50*/  R2UR UR10, R21 ;  /* 0x00000000150a72ca */ /* 0x000fe400000e0000 */
[----:B------:R-:W-:Y:S02]  /*3b60*/  R2UR UR4, R0 ;  /* 0x00000000000472ca */ /* 0x000fe400000e0000 */
[----:B------:R-:W-:Y:S02]  /*3b70*/  R2UR UR5, R32 ;  /* 0x00000000200572ca */ /* 0x000fe400000e0000 */
[----:B------:R-:W-:-:S09]  /*3b80*/  R2UR UR6, R33 ;  /* 0x00000000210672ca */ /* 0x000fd200000e0000 */
[----:B------:R-:W-:Y:S02]  /*3b90*/  ULEA UR4, UR10, UR4, 0xd ;  /* 0x000000040a047291 */ /* 0x000fe4000f8e68ff */
[----:B--2---:R-:W-:-:S04]  /*3ba0*/  UIADD3 UR8, UP0, UPT, UR8, 0x240, URZ ;  /* 0x0000024008087890 */ /* 0x004fc8000ff1e0ff */
[----:B------:R-:W-:-:S09]  /*3bb0*/  UIADD3.X UR9, UPT, UPT, URZ, UR9, URZ, UP0, !UPT ;  /* 0x00000009ff097290 */ /* 0x000fd200087fe4ff */
[----:B------:R2:W-:Y:S02]  /*3bc0*/  UTMASTG.2D [UR4], [UR8] ;  /* 0x00000004080073b5 */ /* 0x0005e40008008000 */
[----:B--2---:R0:W-:Y:S02]  /*3bd0*/  UTMACMDFLUSH ;  /* 0x00000000000079b7 */ /* 0x0041e40000000000 */
.L_x_47:
[----:B------:R-:W-:Y:S05]  /*3be0*/  BSYNC.RECONVERGENT B0 ;  /* 0x0000000000007941 */ /* 0x000fea0003800200 */
.L_x_46:
[----:B------:R-:W-:Y:S05]  /*3bf0*/  @P1 BRA `(.L_x_48) ;  /* 0x0000000000041947 */ /* 0x000fea0003800000 */
[----:B------:R-:W-:-:S04]  /*3c00*/  DEPBAR.LE SB0, 0x1 ;  /* 0x000080400000791a */ /* 0x000fc80000000000 */
.L_x_48:
[----:B------:R-:W-:Y:S01]  /*3c10*/  BAR.SYNC.DEFER_BLOCKING 0x8, 0x80 ;  /* 0x0202000000007b1d */ /* 0x000fe20000010000 */
[----:B------:R-:W-:-:S04]  /*3c20*/  LOP3.LUT R53, R21, 0x1, RZ, 0xc0, !PT ;  /* 0x0000000115357812 */ /* 0x000fc800078ec0ff */
[----:B------:R-:W-:Y:S01]  /*3c30*/  LOP3.LUT R21, R53, 0x1, RZ, 0x3c, !PT ;  /* 0x0000000135157812 */ /* 0x000fe200078e3cff */
[----:B-1----:R-:W1:Y:S04]  /*3c40*/  LDTM.x8 R12, tmem[UR7+0x20] ;  /* 0x00002007000c79ee */ /* 0x002e6800081c0000 */
[C---:B------:R-:W-:Y:S02]  /*3c50*/  IMAD R35, R21.reuse, 0x2000, R30 ;  /* 0x0000200015237824 */ /* 0x040fe400078e021e */
[----:B------:R-:W-:Y:S02]  /*3c60*/  IMAD R50, R21, 0x2000, R0 ;  /* 0x0000200015327824 */ /* 0x000fe400078e0200 */
[----:B------:R-:W-:-:S04]  /*3c70*/  IMAD R34, R28, 0x80, R35 ;  /* 0x000000801c227824 */ /* 0x000fc800078e0223 */
[--C-:B------:R-:W-:Y:S02]  /*3c80*/  IMAD R37, R27, 0x10, R34.reuse ;  /* 0x000000101b257824 */ /* 0x100fe400078e0222 */
[--C-:B------:R-:W-:Y:S02]  /*3c90*/  IMAD R35, R26, 0x10, R34.reuse ;  /* 0x000000101a237824 */ /* 0x100fe400078e0222 */
[C---:B------:R-:W-:Y:S01]  /*3ca0*/  IMAD.IADD R37, R0.reuse, 0x1, R37 ;  /* 0x0000000100257824 */ /* 0x040fe200078e0225 */
[----:B------:R-:W-:Y:S01]  /*3cb0*/  NOP ;  /* 0x0000000000007918 */ /* 0x000fe20000000000 */
[----:B-1----:R-:W1:Y:S01]  /*3cc0*/  LDTM.x8 R4, tmem[UR7+0x28] ;  /* 0x00002807000479ee */ /* 0x002e6200081c0000 */
[----:B------:R-:W-:Y:S02]  /*3cd0*/  IMAD.IADD R35, R0, 0x1, R35 ;  /* 0x0000000100237824 */ /* 0x000fe400078e0223 */
[--C-:B------:R-:W-:Y:S02]  /*3ce0*/  IMAD R39, R25, 0x10, R34.reuse ;  /* 0x0000001019277824 */ /* 0x100fe400078e0222 */
[----:B------:R-:W-:Y:S01]  /*3cf0*/  IMAD R51, R24, 0x10, R34 ;  /* 0x0000001018337824 */ /* 0x000fe200078e0222 */
[----:B------:R-:W-:Y:S01]  /*3d00*/  F2FP.BF16.F32.PACK_AB R44, R13, R12 ;  /* 0x0000000c0d2c723e */ /* 0x000fe200000010ff */
[C---:B------:R-:W-:Y:S01]  /*3d10*/  IMAD.IADD R39, R0.reuse, 0x1, R39 ;  /* 0x0000000100277824 */ /* 0x040fe200078e0227 */
[----:B------:R-:W-:Y:S01]  /*3d20*/  F2FP.BF16.F32.PACK_AB R45, R15, R14 ;  /* 0x0000000e0f2d723e */ /* 0x000fe200000010ff */
[----:B------:R-:W-:Y:S01]  /*3d30*/  IMAD.IADD R51, R0, 0x1, R51 ;  /* 0x0000000100337824 */ /* 0x000fe200078e0233 */
[----:B------:R-:W-:-:S02]  /*3d40*/  F2FP.BF16.F32.PACK_AB R46, R17, R16 ;  /* 0x00000010112e723e */ /* 0x000fc400000010ff */
[----:B------:R-:W-:-:S05]  /*3d50*/  F2FP.BF16.F32.PACK_AB R47, R19, R18 ;  /* 0x00000012132f723e */ /* 0x000fca00000010ff */
[----:B------:R2:W-:Y:S01]  /*3d60*/  STS.128 [R37], R44 ;  /* 0x0000002c25007388 */ /* 0x0005e20000000c00 */
[----:B------:R-:W-:Y:S01]  /*3d70*/  NOP ;  /* 0x0000000000007918 */ /* 0x000fe20000000000 */
[----:B-1----:R-:W1:Y:S01]  /*3d80*/  LDTM.x8 R12, tmem[UR7+0x30] ;  /* 0x00003007000c79ee */ /* 0x002e6200081c0000 */
[----:B------:R-:W-:Y:S02]  /*3d90*/  F2FP.BF16.F32.PACK_AB R40, R5, R4 ;  /* 0x000000040528723e */ /* 0x000fe400000010ff */
[----:B------:R-:W-:Y:S02]  /*3da0*/  F2FP.BF16.F32.PACK_AB R41, R7, R6 ;  /* 0x000000060729723e */ /* 0x000fe400000010ff */
[----:B------:R-:W-:Y:S02]  /*3db0*/  F2FP.BF16.F32.PACK_AB R42, R9, R8 ;  /* 0x00000008092a723e */ /* 0x000fe400000010ff */
        /* <DEDUP_REMOVED lines=10> */
[----:B-1----:R-:W-:Y:S02]  /*3e60*/  F2FP.BF16.F32.PACK_AB R4, R5, R4 ;  /* 0x000000040504723e */ /* 0x002fe400000010ff */
[----:B------:R-:W-:Y:S02]  /*3e70*/  F2FP.BF16.F32.PACK_AB R5, R7, R6 ;  /* 0x000000060705723e */ /* 0x000fe400000010ff */
[----:B------:R-:W-:Y:S02]  /*3e80*/  F2FP.BF16.F32.PACK_AB R6, R9, R8 ;  /* 0x000000080906723e */ /* 0x000fe400000010ff */
[----:B------:R-:W-:-:S05]  /*3e90*/  F2FP.BF16.F32.PACK_AB R7, R11, R10 ;  /* 0x0000000a0b07723e */ /* 0x000fca00000010ff */
[----:B------:R2:W-:Y:S01]  /*3ea0*/  STS.128 [R51], R4 ;  /* 0x0000000433007388 */ /* 0x0005e20000000c00 */
[----:B------:R1:W-:Y:S06]  /*3eb0*/  MEMBAR.ALL.CTA ;  /* 0x0000000000007992 */ /* 0x0003ec0000008000 */
[----:B-1----:R-:W1:Y:S02]  /*3ec0*/  FENCE.VIEW.ASYNC.S ;  /* 0x00000000000073c6 */ /* 0x002e640000000000 */
[----:B-1----:R-:W-:Y:S06]  /*3ed0*/  BAR.SYNC.DEFER_BLOCKING 0x8, 0x80 ;  /* 0x0202000000007b1d */ /* 0x002fec0000010000 */
[----:B------:R-:W-:Y:S05]  /*3ee0*/  @P1 BRA `(.L_x_49) ;  /* 0x0000000000381947 */ /* 0x000fea0003800000 */
[----:B------:R-:W-:Y:S01]  /*3ef0*/  ELECT P2, URZ, PT ;  /* 0x0000000000ff782f */ /* 0x000fe20003840000 */
[----:B------:R-:W-:-:S12]  /*3f00*/  BSSY.RECONVERGENT B0, `(.L_x_50) ;  /* 0x000000b000007945 */ /* 0x000fd80003800200 */
[----:B------:R-:W-:Y:S05]  /*3f10*/  @!P2 BRA `(.L_x_51) ;  /* 0x000000000024a947 */ /* 0x000fea0003800000 */
[----:B------:R-:W1:Y:S01]  /*3f20*/  LDCU.64 UR8, c[0x0][0x348] ;  /* 0x00006900ff0877ac */ /* 0x000e620008000a00 */
[----:B------:R-:W-:Y:S02]  /*3f30*/  R2UR UR5, R32 ;  /* 0x00000000200572ca */ /* 0x000fe400000e0000 */
[----:B------:R-:W-:Y:S02]  /*3f40*/  R2UR UR4, R50 ;  /* 0x00000000320472ca */ /* 0x000fe400000e0000 */
[----:B------:R-:W-:-:S09]  /*3f50*/  R2UR UR6, R33 ;  /* 0x00000000210672ca */ /* 0x000fd200000e0000 */
[----:B------:R-:W-:Y:S02]  /*3f60*/  UIADD3 UR5, UPT, UPT, UR5, 0x20, URZ ;  /* 0x0000002005057890 */ /* 0x000fe4000fffe0ff */
[----:B-1----:R-:W-:-:S04]  /*3f70*/  UIADD3 UR8, UP0, UPT, UR8, 0x240, URZ ;  /* 0x0000024008087890 */ /* 0x002fc8000ff1e0ff */
[----:B------:R-:W-:-:S09]  /*3f80*/  UIADD3.X UR9, UPT, UPT, URZ, UR9, URZ, UP0, !UPT ;  /* 0x00000009ff097290 */ /* 0x000fd200087fe4ff */
[----:B------:R1:W-:Y:S02]  /*3f90*/  UTMASTG.2D [UR4], [UR8] ;  /* 0x00000004080073b5 */ /* 0x0003e40008008000 */
[----:B-1----:R0:W-:Y:S02]  /*3fa0*/  UTMACMDFLUSH ;  /* 0x00000000000079b7 */ /* 0x0021e40000000000 */
.L_x_51:
[----:B------:R-:W-:Y:S05]  /*3fb0*/  BSYNC.RECONVERGENT B0 ;  /* 0x0000000000007941 */ /* 0x000fea0003800200 */
.L_x_50:
[----:B------:R-:W-:-:S04]  /*3fc0*/  DEPBAR.LE SB0, 0x1 ;  /* 0x000080400000791a */ /* 0x000fc80000000000 */
.L_x_49:
[----:B------:R-:W-:Y:S01]  /*3fd0*/  BAR.SYNC.DEFER_BLOCKING 0x8, 0x80 ;  /* 0x0202000000007b1d */ /* 0x000fe20000010000 */
[C---:B--2---:R-:W-:Y:S02]  /*3fe0*/  IMAD R41, R53.reuse, 0x2000, R30 ;  /* 0x0000200035297824 */ /* 0x044fe400078e021e */
[----:B------:R-:W-:Y:S02]  /*3ff0*/  IMAD R48, R53, 0x2000, R0 ;  /* 0x0000200035307824 */ /* 0x000fe400078e0200 */
[----:B------:R-:W-:Y:S01]  /*4000*/  IMAD R38, R28, 0x80, R41 ;  /* 0x000000801c267824 */ /* 0x000fe200078e0229 */
[----:B------:R-:W1:Y:S03]  /*4010*/  LDTM.x8 R12, tmem[UR7+0x40] ;  /* 0x00004007000c79ee */ /* 0x000e6600081c0000 */
[----:B------:R-:W-:-:S04]  /*4020*/  IMAD R49, R24, 0x10, R38 ;  /* 0x0000001018317824 */ /* 0x000fc800078e0226 */
[C---:B------:R-:W-:Y:S01]  /*4030*/  IMAD.IADD R49, R0.reuse, 0x1, R49 ;  /* 0x0000000100317824 */ /* 0x040fe200078e0231 */
[----:B------:R-:W-:Y:S01]  /*4040*/  NOP ;  /* 0x0000000000007918 */ /* 0x000fe20000000000 */
[----:B-1----:R-:W1:Y:S01]  /*4050*/  LDTM.x8 R4, tmem[UR7+0x48] ;  /* 0x00004807000479ee */ /* 0x002e6200081c0000 */
[----:B------:R-:W-:Y:S01]  /*4060*/  F2FP.BF16.F32.PACK_AB R44, R13, R12 ;  /* 0x0000000c0d2c723e */ /* 0x000fe200000010ff */
[----:B------:R-:W-:Y:S01]  /*4070*/  IMAD R13, R27, 0x10, R38 ;  /* 0x000000101b0d7824 */ /* 0x000fe200078e0226 */
[----:B------:R-:W-:Y:S02]  /*4080*/  F2FP.BF16.F32.PACK_AB R45, R15, R14 ;  /* 0x0000000e0f2d723e */ /* 0x000fe400000010ff */
[----:B------:R-:W-:Y:S01]  /*4090*/  F2FP.BF16.F32.PACK_AB R46, R17, R16 ;  /* 0x00000010112e723e */ /* 0x000fe200000010ff */
[----:B------:R-:W-:Y:S01]  /*40a0*/  IMAD.IADD R36, R0, 0x1, R13 ;  /* 0x0000000100247824 */ /* 0x000fe200078e020d */
[----:B------:R-:W-:-:S05]  /*40b0*/  F2FP.BF16.F32.PACK_AB R47, R19, R18 ;  /* 0x00000012132f723e */ /* 0x000fca00000010ff */
[----:B------:R2:W-:Y:S01]  /*40c0*/  STS.128 [R36], R44 ;  /* 0x0000002c24007388 */ /* 0x0005e20000000c00 */
        /* <DEDUP_REMOVED lines=11> */
[----:B------:R-:W-:Y:S02]  /*4180*/  F2FP.BF16.F32.PACK_AB R12, R13, R12 ;  /* 0x0000000c0d0c723e */ /* 0x000fe400000010ff */
[----:B------:R-:W-:Y:S02]  /*4190*/  F2FP.BF16.F32.PACK_AB R13, R15, R14 ;  /* 0x0000000e0f0d723e */ /* 0x000fe400000010ff */
[----:B------:R-:W-:Y:S01]  /*41a0*/  F2FP.BF16.F32.PACK_AB R14, R17, R16 ;  /* 0x00000010110e723e */ /* 0x000fe200000010ff */
[----:B------:R-:W-:Y:S01]  /*41b0*/  IMAD R17, R25, 0x10, R38 ;  /* 0x0000001019117824 */ /* 0x000fe200078e0226 */
[----:B------:R-:W-:-:S03]  /*41c0*/  F2FP.BF16.F32.PACK_AB R15, R19, R18 ;  /* 0x00000012130f723e */ /* 0x000fc600000010ff */
[----:B------:R-:W-:-:S05]  /*41d0*/  IMAD.IADD R38, R0, 0x1, R17 ;  /* 0x0000000100267824 */ /* 0x000fca00078e0211 */
        /* <DEDUP_REMOVED lines=23> */
.L_x_54:
[----:B------:R-:W-:Y:S05]  /*4350*/  BSYNC.RECONVERGENT B0 ;  /* 0x0000000000007941 */ /* 0x000fea0003800200 */
.L_x_53:
[----:B------:R-:W-:-:S04]  /*4360*/  DEPBAR.LE SB0, 0x1 ;  /* 0x000080400000791a */ /* 0x000fc80000000000 */
.L_x_52:
[----:B------:R-:W-:Y:S06]  /*4370*/  BAR.SYNC.DEFER_BLOCKING 0x8, 0x80 ;  /* 0x0202000000007b1d */ /* 0x000fec0000010000 */
[----:B--2---:R-:W1:Y:S01]  /*4380*/  LDTM.x8 R12, tmem[UR7+0x60] ;  /* 0x00006007000c79ee */ /* 0x004e6200081c0000 */
[----:B------:R-:W-:Y:S01]  /*4390*/  NOP ;  /* 0x0000000000007918 */ /* 0x000fe20000000000 */
[----:B-1----:R-:W1:Y:S01]  /*43a0*/  LDTM.x8 R4, tmem[UR7+0x68] ;  /* 0x00006807000479ee */ /* 0x002e6200081c0000 */
[----:B------:R-:W-:Y:S02]  /*43b0*/  F2FP.BF16.F32.PACK_AB R44, R13, R12 ;  /* 0x0000000c0d2c723e */ /* 0x000fe400000010ff */
[----:B------:R-:W-:-:S02]  /*43c0*/  F2FP.BF16.F32.PACK_AB R45, R15, R14 ;  /* 0x0000000e0f2d723e */ /* 0x000fc400000010ff */
        /* <DEDUP_REMOVED lines=39> */
.L_x_57:
[----:B------:R-:W-:Y:S05]  /*4640*/  BSYNC.RECONVERGENT B0 ;  /* 0x0000000000007941 */ /* 0x000fea0003800200 */
.L_x_56:
[----:B------:R-:W-:-:S04]  /*4650*/  DEPBAR.LE SB0, 0x1 ;  /* 0x000080400000791a */ /* 0x000fc80000000000 */
.L_x_55:
        /* <DEDUP_REMOVED lines=45> */
.L_x_60:
[----:B------:R-:W-:Y:S05]  /*4930*/  BSYNC.RECONVERGENT B0 ;  /* 0x0000000000007941 */ /* 0x000fea0003800200 */
.L_x_59:
[----:B------:R-:W-:-:S04]  /*4940*/  DEPBAR.LE SB0, 0x1 ;  /* 0x000080400000791a */ /* 0x000fc80000000000 */
.L_x_58:
        /* <DEDUP_REMOVED lines=45> */
.L_x_63:
[----:B------:R-:W-:Y:S05]  /*4c20*/  BSYNC.RECONVERGENT B0 ;  /* 0x0000000000007941 */ /* 0x000fea0003800200 */
.L_x_62:
[----:B------:R-:W-:-:S04]  /*4c30*/  DEPBAR.LE SB0, 0x1 ;  /* 0x000080400000791a */ /* 0x000fc80000000000 */
.L_x_61:
[----:B------:R-:W-:Y:S01]  /*4c40*/  BAR.SYNC.DEFER_BLOCKING 0x8, 0x80 ;  /* 0x0202000000007b1d */ /* 0x000fe20000010000 */
[----:B------:R-:W-:-:S05]  /*4c50*/  VIADD R2, R2, 0x31870 ;  /* 0x0003187002027836 */ /* 0x000fca0000000000 */
[----:B------:R-:W-:Y:S01]  /*4c60*/  PRMT R2, RZ, 0x654, R2 ;  /* 0x00000654ff027816 */ /* 0x000fe20000000002 */
[----:B--2---:R-:W1:Y:S01]  /*4c70*/  LDTM.x8 R12, tmem[UR7+0xc0] ;  /* 0x0000c007000c79ee */ /* 0x004e6200081c0000 */
        /* <DEDUP_REMOVED lines=27> */
[----:B------:R-:W-:Y:S01]  /*4e30*/  NOP ;  /* 0x0000000000007918 */ /* 0x000fe20000000000 */
[----:B------:R2:W-:Y:S01]  /*4e40*/  SYNCS.ARRIVE.TRANS64.RED.A1T0 RZ, [R2+URZ], RZ ;  /* 0x000000ff02ff79a7 */ /* 0x0005e200081004ff */
        /* <DEDUP_REMOVED lines=16> */
.L_x_65:
[----:B------:R-:W-:Y:S05]  /*4f50*/  BSYNC.RECONVERGENT B0 ;  /* 0x0000000000007941 */ /* 0x000fea0003800200 */
.L_x_64:
[----:B------:R-:W-:Y:S02]  /*4f60*/  IADD3 R23, PT, PT, R23, 0x94, RZ ;  /* 0x0000009417177810 */ /* 0x000fe40007ffe0ff */
[----:B------:R-:W-:Y:S01]  /*4f70*/  IADD3 R29, PT, PT, R29, 0x94, RZ ;  /* 0x000000941d1d7810 */ /* 0x000fe20007ffe0ff */
[----:B------:R-:W-:Y:S06]  /*4f80*/  @P0 BRA `(.L_x_66) ;  /* 0xffffffe400980947 */ /* 0x000fec000383ffff */
.L_x_43:
[----:B------:R-:W-:-:S13]  /*4f90*/  ISETP.NE.AND P0, PT, R3, 0x3, PT ;  /* 0x000000030300780c */ /* 0x000fda0003f05270 */
[----:B------:R-:W-:Y:S05]  /*4fa0*/  @P0 EXIT ;  /* 0x000000000000094d */ /* 0x000fea0003800000 */
[----:B------:R-:W-:Y:S05]  /*4fb0*/  WARPSYNC.ALL ;  /* 0x0000000000007948 */ /* 0x000fea0003800000 */
[----:B------:R-:W-:Y:S01]  /*4fc0*/  NOP ;  /* 0x0000000000007918 */ /* 0x000fe20000000000 */
[----:B------:R-:W1:Y:S01]  /*4fd0*/  S2UR UR5, SR_CgaCtaId ;  /* 0x00000000000579c3 */ /* 0x000e620000008800 */
[----:B------:R-:W-:Y:S02]  /*4fe0*/  UMOV UR4, 0x50 ;  /* 0x0000005000047882 */ /* 0x000fe40000000000 */
[----:B-1----:R-:W-:-:S09]  /*4ff0*/  ULEA UR5, UR5, UR4, 0x18 ;  /* 0x0000000405057291 */ /* 0x002fd2000f8ec0ff */
[----:B--2---:R-:W1:Y:S02]  /*5000*/  LDS R2, [UR5] ;  /* 0x00000005ff027984 */ /* 0x004e640008000800 */
[----:B-1----:R-:W-:-:S04]  /*5010*/  LOP3.LUT R0, R2, 0xffff, RZ, 0xc0, !PT ;  /* 0x0000ffff02007812 */ /* 0x002fc800078ec0ff */
[----:B------:R-:W-:-:S13]  /*5020*/  ISETP.NE.AND P0, PT, R0, 0xffff, PT ;  /* 0x0000ffff0000780c */ /* 0x000fda0003f05270 */
[----:B------:R-:W-:Y:S05]  /*5030*/  @P0 BRA `(.L_x_67) ;  /* 0x0000000000480947 */ /* 0x000fea0003800000 */
[----:B------:R-:W-:-:S04]  /*5040*/  SHF.R.U32.HI R0, RZ, 0x10, R2 ;  /* 0x00000010ff007819 */ /* 0x000fc80000011602 */
[----:B------:R-:W-:-:S04]  /*5050*/  LOP3.LUT R0, R0, 0x1, RZ, 0xc0, !PT ;  /* 0x0000000100007812 */ /* 0x000fc800078ec0ff */
[----:B------:R-:W-:-:S13]  /*5060*/  ISETP.NE.AND P0, PT, R0, 0x1, PT ;  /* 0x000000010000780c */ /* 0x000fda0003f05270 */
[----:B------:R-:W-:Y:S05]  /*5070*/  @P0 BRA `(.L_x_68) ;  /* 0x00000000002c0947 */ /* 0x000fea0003800000 */
[----:B------:R-:W1:Y:S01]  /*5080*/  S2R R0, SR_LANEID ;  /* 0x0000000000007919 */ /* 0x000e620000000000 */
[----:B------:R-:W-:Y:S01]  /*5090*/  IMAD.MOV.U32 R2, RZ, RZ, -0x20000 ;  /* 0xfffe0000ff027424 */ /* 0x000fe200078e00ff */
[----:B------:R-:W-:Y:S02]  /*50a0*/  VOTEU.ANY UR6, UPT, PT ;  /* 0x0000000000067886 */ /* 0x000fe400038e0100 */
[----:B------:R-:W-:Y:S01]  /*50b0*/  UFLO.U32 UR6, UR6 ;  /* 0x00000006000672bd */ /* 0x000fe200080e0000 */
[----:B------:R-:W2:Y:S05]  /*50c0*/  REDUX UR4, R2 ;  /* 0x00000000020473c4 */ /* 0x000eaa0000000000 */
[----:B-1----:R-:W-:-:S02]  /*50d0*/  ISETP.EQ.U32.AND P0, PT, R0, UR6, PT ;  /* 0x0000000600007c0c */ /* 0x002fc4000bf02070 */
[----:B--2---:R-:W-:Y:S01]  /*50e0*/  MOV R0, UR4 ;  /* 0x0000000400007c02 */ /* 0x004fe20008000f00 */
[----:B------:R-:W-:-:S05]  /*50f0*/  UMOV UR4, 0xfffe0000 ;  /* 0xfffe000000047882 */ /* 0x000fca0000000000 */
[----:B------:R1:W-:Y:S05]  /*5100*/  UTCATOMSWS.AND URZ, UR4 ;  /* 0x0000000400ff79e3 */ /* 0x0003ea0008000000 */
[----:B------:R1:W-:Y:S01]  /*5110*/  @P0 ATOMS.AND RZ, [UR5], R0 ;  /* 0x00000000ffff098c */ /* 0x0003e2000a800005 */
[----:B------:R-:W-:Y:S05]  /*5120*/  BRA `(.L_x_69) ;  /* 0x0000000000147947 */ /* 0x000fea0003800000 */
.L_x_68:
[----:B------:R-:W-:Y:S02]  /*5130*/  MOV R2, 0x5150 ;  /* 0x0000515000027802 */ /* 0x000fe40000000f00 */
[----:B------:R-:W-:Y:S05]  /*5140*/  CALL.REL.NOINC `($__internal_0_$__cuda_sm10x_tcgen05_guardrail_trap_col_being_dealloced_not_returned_by_alloc) ;  /* 0x00000008001c7944 */ /* 0x000fea0003c00000 */
[----:B------:R-:W-:Y:S05]  /*5150*/  BRA `(.L_x_69) ;  /* 0x0000000000087947 */ /* 0x000fea0003800000 */
.L_x_67:
[----:B------:R-:W-:Y:S02]  /*5160*/  MOV R2, 0x5180 ;  /* 0x0000518000027802 */ /* 0x000fe40000000f00 */
[----:B------:R-:W-:Y:S05]  /*5170*/  CALL.REL.NOINC `($__internal_2_$__cuda_sm10x_tcgen05_guardrail_trap_unallocated_columns_being_dealloced) ;  /* 0x0000000800287944 */ /* 0x000fea0003c00000 */
.L_x_69:
[----:B------:R-:W-:Y:S01]  /*5180*/  NOP ;  /* 0x0000000000007918 */ /* 0x000fe20000000000 */
[----:B-1----:R-:W-:Y:S05]  /*5190*/  EXIT ;  /* 0x000000000000794d */ /* 0x002fea0003800000 */
.L_x_14:
[----:B------:R-:W-:-:S07]  /*51a0*/  MOV R4, R5 ;  /* 0x0000000500047202 */ /* 0x000fce0000000f00 */
.L_x_70:
[----:B-1----:R1:W2:Y:S02]  /*51b0*/  SYNCS.PHASECHK.TRANS64.TRYWAIT P0, [R2+URZ+0x31800], R5 ;  /* 0x03180005020075a7 */ /* 0x0022a400080011ff */
[----:B--2---:R-:W-:Y:S05]  /*51c0*/  @!P0 NANOSLEEP.SYNCS 0x989680 ;  /* 0x009896800000895d */ /* 0x004fea0003900000 */
[----:B------:R-:W2:Y:S02]  /*51d0*/  @!P0 SYNCS.PHASECHK.TRANS64 P0, [R2+URZ+0x31800], R5 ;  /* 0x03180005020085a7 */ /* 0x000ea400080010ff */
[----:B--2---:R-:W-:Y:S05]  /*51e0*/  @!P0 BRA `(.L_x_70) ;  /* 0xfffffffc00f08947 */ /* 0x004fea000383ffff */
[----:B------:R-:W-:Y:S05]  /*51f0*/  BRA `(.L_x_71) ;  /* 0xffffffb800147947 */ /* 0x000fea000383ffff */
.L_x_18:
[----:B------:R-:W-:Y:S02]  /*5200*/  MOV R10, UR10 ;  /* 0x0000000a000a7c02 */ /* 0x000fe40008000f00 */
[----:B------:R-:W-:Y:S02]  /*5210*/  MOV R11, UR10 ;  /* 0x0000000a000b7c02 */ /* 0x000fe40008000f00 */
[----:B------:R-:W-:-:S07]  /*5220*/  MOV R0, UR9 ;  /* 0x0000000900007c02 */ /* 0x000fce0008000f00 */
.L_x_72:
[----:B-1----:R1:W2:Y:S02]  /*5230*/  SYNCS.PHASECHK.TRANS64.TRYWAIT P0, [R0+URZ+0x31870], R11 ;  /* 0x0318700b000075a7 */ /* 0x0022a400080011ff */
[----:B--2---:R-:W-:Y:S05]  /*5240*/  @!P0 NANOSLEEP.SYNCS 0x989680 ;  /* 0x009896800000895d */ /* 0x004fea0003900000 */
[----:B------:R-:W2:Y:S02]  /*5250*/  @!P0 SYNCS.PHASECHK.TRANS64 P0, [R0+URZ+0x31870], R11 ;  /* 0x0318700b000085a7 */ /* 0x000ea400080010ff */
[----:B--2---:R-:W-:Y:S05]  /*5260*/  @!P0 BRA `(.L_x_72) ;  /* 0xfffffffc00f08947 */ /* 0x004fea000383ffff */
[----:B------:R-:W-:Y:S05]  /*5270*/  BRA `(.L_x_73) ;  /* 0xffffffbc00a87947 */ /* 0x000fea000383ffff */
.L_x_19:
[----:B------:R-:W-:Y:S02]  /*5280*/  MOV R2, UR13 ;  /* 0x0000000d00027c02 */ /* 0x000fe40008000f00 */
[----:B------:R-:W-:Y:S07]  /*5290*/  MOV R10, R11 ;  /* 0x0000000b000a7202 */ /* 0x000fee0000000f00 */
.L_x_74:
[----:B-1----:R1:W2:Y:S02]  /*52a0*/  SYNCS.PHASECHK.TRANS64.TRYWAIT P0, [R2+URZ+0x31840], R11 ;  /* 0x0318400b020075a7 */ /* 0x0022a400080011ff */
[----:B--2---:R-:W-:Y:S05]  /*52b0*/  @!P0 NANOSLEEP.SYNCS 0x989680 ;  /* 0x009896800000895d */ /* 0x004fea0003900000 */
[----:B------:R-:W2:Y:S02]  /*52c0*/  @!P0 SYNCS.PHASECHK.TRANS64 P0, [R2+URZ+0x31840], R11 ;  /* 0x0318400b020085a7 */ /* 0x000ea400080010ff */
[----:B--2---:R-:W-:Y:S05]  /*52d0*/  @!P0 BRA `(.L_x_74) ;  /* 0xfffffffc00f08947 */ /* 0x004fea000383ffff */
[----:B------:R-:W-:Y:S05]  /*52e0*/  BRA `(.L_x_75) ;  /* 0xffffffbc00b47947 */ /* 0x000fea000383ffff */
.L_x_21:
[----:B------:R-:W-:Y:S02]  /*52f0*/  MOV R0, UR9 ;  /* 0x0000000900007c02 */ /* 0x000fe40008000f00 */
[----:B------:R-:W-:Y:S07]  /*5300*/  MOV R12, R13 ;  /* 0x0000000d000c7202 */ /* 0x000fee0000000f00 */
.L_x_76:
[----:B-1----:R1:W2:Y:S02]  /*5310*/  SYNCS.PHASECHK.TRANS64.TRYWAIT P0, [R0+URZ+0x31840], R13 ;  /* 0x0318400d000075a7 */ /* 0x0022a400080011ff */
[----:B--2---:R-:W-:Y:S05]  /*5320*/  @!P0 NANOSLEEP.SYNCS 0x989680 ;  /* 0x009896800000895d */ /* 0x004fea0003900000 */
[----:B------:R-:W2:Y:S02]  /*5330*/  @!P0 SYNCS.PHASECHK.TRANS64 P0, [R0+URZ+0x31840], R13 ;  /* 0x0318400d000085a7 */ /* 0x000ea400080010ff */
[----:B--2---:R-:W-:Y:S05]  /*5340*/  @!P0 BRA `(.L_x_76) ;  /* 0xfffffffc00f08947 */ /* 0x004fea000383ffff */
[----:B------:R-:W-:Y:S05]  /*5350*/  BRA `(.L_x_77) ;  /* 0xffffffc0008c7947 */ /* 0x000fea000383ffff */
.L_x_25:
[----:B------:R-:W-:Y:S01]  /*5360*/  HFMA2 R12, -RZ, RZ, -0.0 , 0 ;  /* 0x80000000ff0c7431 */ /* 0x000fe200000001ff */
[----:B-1----:R-:W-:-:S04]  /*5370*/  MOV R13, 0x80000000 ;  /* 0x80000000000d7802 */ /* 0x002fc80000000f00 */
[----:B------:R1:W2:Y:S03]  /*5380*/  SYNCS.PHASECHK.TRANS64.TRYWAIT P0, [R0+URZ+0x31820], R13 ;  /* 0x0318200d000075a7 */ /* 0x0002a600080011ff */
[----:B--2---:R-:W-:Y:S05]  /*5390*/  @!P0 NANOSLEEP.SYNCS 0x989680 ;  /* 0x009896800000895d */ /* 0x004fea0003900000 */
[----:B------:R-:W2:Y:S02]  /*53a0*/  @!P0 SYNCS.PHASECHK.TRANS64 P0, [R0+URZ+0x31820], R13 ;  /* 0x0318200d000085a7 */ /* 0x000ea400080010ff */
[----:B--2---:R-:W-:Y:S05]  /*53b0*/  @!P0 BRA `(.L_x_25) ;  /* 0xfffffffc00e88947 */ /* 0x004fea000383ffff */
[----:B------:R-:W-:Y:S05]  /*53c0*/  BRA `(.L_x_78) ;  /* 0xffffffc800207947 */ /* 0x000fea000383ffff */
.L_x_26:
[----:B------:R-:W-:Y:S01]  /*53d0*/  HFMA2 R12, -RZ, RZ, -0.0 , 0 ;  /* 0x80000000ff0c7431 */ /* 0x000fe200000001ff */
[----:B-1----:R-:W-:-:S04]  /*53e0*/  MOV R13, 0x80000000 ;  /* 0x80000000000d7802 */ /* 0x002fc80000000f00 */
[----:B------:R1:W2:Y:S03]  /*53f0*/  SYNCS.PHASECHK.TRANS64.TRYWAIT P0, [R0+URZ+0x31828], R13 ;  /* 0x0318280d000075a7 */ /* 0x0002a600080011ff */
[----:B--2---:R-:W-:Y:S05]  /*5400*/  @!P0 NANOSLEEP.SYNCS 0x989680 ;  /* 0x009896800000895d */ /* 0x004fea0003900000 */
[----:B------:R-:W2:Y:S02]  /*5410*/  @!P0 SYNCS.PHASECHK.TRANS64 P0, [R0+URZ+0x31828], R13 ;  /* 0x0318280d000085a7 */ /* 0x000ea400080010ff */
[----:B--2---:R-:W-:Y:S05]  /*5420*/  @!P0 BRA `(.L_x_26) ;  /* 0xfffffffc00e88947 */ /* 0x004fea000383ffff */
[----:B------:R-:W-:Y:S05]  /*5430*/  BRA `(.L_x_79) ;  /* 0xffffffc800987947 */ /* 0x000fea000383ffff */
.L_x_27:
[----:B------:R-:W-:Y:S01]  /*5440*/  HFMA2 R12, -RZ, RZ, -0.0 , 0 ;  /* 0x80000000ff0c7431 */ /* 0x000fe200000001ff */
[----:B-1----:R-:W-:-:S04]  /*5450*/  MOV R13, 0x80000000 ;  /* 0x80000000000d7802 */ /* 0x002fc80000000f00 */
[----:B------:R1:W2:Y:S03]  /*5460*/  SYNCS.PHASECHK.TRANS64.TRYWAIT P0, [R0+URZ+0x31830], R13 ;  /* 0x0318300d000075a7 */ /* 0x0002a600080011ff */
[----:B--2---:R-:W-:Y:S05]  /*5470*/  @!P0 NANOSLEEP.SYNCS 0x989680 ;  /* 0x009896800000895d */ /* 0x004fea0003900000 */
[----:B------:R-:W2:Y:S02]  /*5480*/  @!P0 SYNCS.PHASECHK.TRANS64 P0, [R0+URZ+0x31830], R13 ;  /* 0x0318300d000085a7 */ /* 0x000ea400080010ff */
[----:B--2---:R-:W-:Y:S05]  /*5490*/  @!P0 BRA `(.L_x_27) ;  /* 0xfffffffc00e88947 */ /* 0x004fea000383ffff */
[----:B------:R-:W-:Y:S05]  /*54a0*/  BRA `(.L_x_80) ;  /* 0xffffffc800d87947 */ /* 0x000fea000383ffff */
.L_x_28:
[----:B------:R-:W-:Y:S01]  /*54b0*/  HFMA2 R26, -RZ, RZ, -0.0 , 0 ;  /* 0x80000000ff1a7431 */ /* 0x000fe200000001ff */
[----:B-1----:R-:W-:-:S04]  /*54c0*/  MOV R27, 0x80000000 ;  /* 0x80000000001b7802 */ /* 0x002fc80000000f00 */
[----:B------:R1:W2:Y:S03]  /*54d0*/  SYNCS.PHASECHK.TRANS64.TRYWAIT P0, [R0+URZ+0x31838], R27 ;  /* 0x0318381b000075a7 */ /* 0x0002a600080011ff */
[----:B--2---:R-:W-:Y:S05]  /*54e0*/  @!P0 NANOSLEEP.SYNCS 0x989680 ;  /* 0x009896800000895d */ /* 0x004fea0003900000 */
[----:B------:R-:W2:Y:S02]  /*54f0*/  @!P0 SYNCS.PHASECHK.TRANS64 P0, [R0+URZ+0x31838], R27 ;  /* 0x0318381b000085a7 */ /* 0x000ea400080010ff */
[----:B--2---:R-:W-:Y:S05]  /*5500*/  @!P0 BRA `(.L_x_28) ;  /* 0xfffffffc00e88947 */ /* 0x004fea000383ffff */
[----:B------:R-:W-:Y:S05]  /*5510*/  BRA `(.L_x_81) ;  /* 0xffffffcc00147947 */ /* 0x000fea000383ffff */
.L_x_29:
[----:B--2---:R2:W3:Y:S02]  /*5520*/  SYNCS.PHASECHK.TRANS64.TRYWAIT P0, [R0+URZ+0x31820], RZ ;  /* 0x031820ff000075a7 */ /* 0x0044e400080011ff */
[----:B---3--:R-:W-:Y:S05]  /*5530*/  @!P0 NANOSLEEP.SYNCS 0x989680 ;  /* 0x009896800000895d */ /* 0x008fea0003900000 */
[----:B------:R-:W3:Y:S02]  /*5540*/  @!P0 SYNCS.PHASECHK.TRANS64 P0, [R0+URZ+0x31820], RZ ;  /* 0x031820ff000085a7 */ /* 0x000ee400080010ff */
[----:B---3--:R-:W-:Y:S05]  /*5550*/  @!P0 BRA `(.L_x_29) ;  /* 0xfffffffc00f08947 */ /* 0x008fea000383ffff */
[----:B------:R-:W-:Y:S05]  /*5560*/  BRA `(.L_x_82) ;  /* 0xffffffcc004c7947 */ /* 0x000fea000383ffff */
.L_x_30:
[----:B---3--:R3:W4:Y:S02]  /*5570*/  SYNCS.PHASECHK.TRANS64.TRYWAIT P0, [R0+URZ+0x31828], RZ ;  /* 0x031828ff000075a7 */ /* 0x00872400080011ff */
[----:B----4-:R-:W-:Y:S05]  /*5580*/  @!P0 NANOSLEEP.SYNCS 0x989680 ;  /* 0x009896800000895d */ /* 0x010fea0003900000 */
[----:B------:R-:W4:Y:S02]  /*5590*/  @!P0 SYNCS.PHASECHK.TRANS64 P0, [R0+URZ+0x31828], RZ ;  /* 0x031828ff000085a7 */ /* 0x000f2400080010ff */
[----:B----4-:R-:W-:Y:S05]  /*55a0*/  @!P0 BRA `(.L_x_30) ;  /* 0xfffffffc00f08947 */ /* 0x010fea000383ffff */
[----:B------:R-:W-:Y:S05]  /*55b0*/  BRA `(.L_x_83) ;  /* 0xffffffcc00bc7947 */ /* 0x000fea000383ffff */
.L_x_31:
[----:B----4-:R4:W5:Y:S02]  /*55c0*/  SYNCS.PHASECHK.TRANS64.TRYWAIT P0, [R0+URZ+0x31830], RZ ;  /* 0x031830ff000075a7 */ /* 0x01096400080011ff */
[----:B-----5:R-:W-:Y:S05]  /*55d0*/  @!P0 NANOSLEEP.SYNCS 0x989680 ;  /* 0x009896800000895d */ /* 0x020fea0003900000 */
[----:B------:R-:W5:Y:S02]  /*55e0*/  @!P0 SYNCS.PHASECHK.TRANS64 P0, [R0+URZ+0x31830], RZ ;  /* 0x031830ff000085a7 */ /* 0x000f6400080010ff */
[----:B-----5:R-:W-:Y:S05]  /*55f0*/  @!P0 BRA `(.L_x_31) ;  /* 0xfffffffc00f08947 */ /* 0x020fea000383ffff */
[----:B------:R-:W-:Y:S05]  /*5600*/  BRA `(.L_x_84) ;  /* 0xffffffcc00f47947 */ /* 0x000fea000383ffff */
.L_x_32:
[----:B-1----:R1:W5:Y:S02]  /*5610*/  SYNCS.PHASECHK.TRANS64.TRYWAIT P0, [R0+URZ+0x31838], RZ ;  /* 0x031838ff000075a7 */ /* 0x00236400080011ff */
[----:B-----5:R-:W-:Y:S05]  /*5620*/  @!P0 NANOSLEEP.SYNCS 0x989680 ;  /* 0x009896800000895d */ /* 0x020fea0003900000 */
[----:B------:R-:W5:Y:S02]  /*5630*/  @!P0 SYNCS.PHASECHK.TRANS64 P0, [R0+URZ+0x31838], RZ ;  /* 0x031838ff000085a7 */ /* 0x000f6400080010ff */
[----:B-----5:R-:W-:Y:S05]  /*5640*/  @!P0 BRA `(.L_x_32) ;  /* 0xfffffffc00f08947 */ /* 0x020fea000383ffff */
[----:B------:R-:W-:Y:S05]  /*5650*/  BRA `(.L_x_85) ;  /* 0xffffffd0002c7947 */ /* 0x000fea000383ffff */
.L_x_33:
[----:B------:R-:W-:Y:S01]  /*5660*/  HFMA2 R26, -RZ, RZ, -0.0 , 0 ;  /* 0x80000000ff1a7431 */ /* 0x000fe200000001ff */
[----:B-1----:R-:W-:-:S04]  /*5670*/  MOV R27, 0x80000000 ;  /* 0x80000000001b7802 */ /* 0x002fc80000000f00 */
[----:B------:R1:W5:Y:S03]  /*5680*/  SYNCS.PHASECHK.TRANS64.TRYWAIT P0, [R0+URZ+0x31820], R27 ;  /* 0x0318201b000075a7 */ /* 0x00036600080011ff */
[----:B-----5:R-:W-:Y:S05]  /*5690*/  @!P0 NANOSLEEP.SYNCS 0x989680 ;  /* 0x009896800000895d */ /* 0x020fea0003900000 */
[----:B------:R-:W5:Y:S02]  /*56a0*/  @!P0 SYNCS.PHASECHK.TRANS64 P0, [R0+URZ+0x31820], R27 ;  /* 0x0318201b000085a7 */ /* 0x000f6400080010ff */
[----:B-----5:R-:W-:Y:S05]  /*56b0*/  @!P0 BRA `(.L_x_33) ;  /* 0xfffffffc00e88947 */ /* 0x020fea000383ffff */
[----:B------:R-:W-:Y:S05]  /*56c0*/  BRA `(.L_x_86) ;  /* 0xffffffd0005c7947 */ /* 0x000fea000383ffff */
.L_x_34:
[----:B------:R-:W-:Y:S01]  /*56d0*/  HFMA2 R26, -RZ, RZ, -0.0 , 0 ;  /* 0x80000000ff1a7431 */ /* 0x000fe200000001ff */
[----:B-1----:R-:W-:-:S04]  /*56e0*/  MOV R27, 0x80000000 ;  /* 0x80000000001b7802 */ /* 0x002fc80000000f00 */
[----:B------:R1:W5:Y:S03]  /*56f0*/  SYNCS.PHASECHK.TRANS64.TRYWAIT P0, [R0+URZ+0x31828], R27 ;  /* 0x0318281b000075a7 */ /* 0x00036600080011ff */
[----:B-----5:R-:W-:Y:S05]  /*5700*/  @!P0 NANOSLEEP.SYNCS 0x989680 ;  /* 0x009896800000895d */ /* 0x020fea0003900000 */
[----:B------:R-:W5:Y:S02]  /*5710*/  @!P0 SYNCS.PHASECHK.TRANS64 P0, [R0+URZ+0x31828], R27 ;  /* 0x0318281b000085a7 */ /* 0x000f6400080010ff */
[----:B-----5:R-:W-:Y:S05]  /*5720*/  @!P0 BRA `(.L_x_34) ;  /* 0xfffffffc00e88947 */ /* 0x020fea000383ffff */
[----:B------:R-:W-:Y:S05]  /*5730*/  BRA `(.L_x_87) ;  /* 0xffffffd000c47947 */ /* 0x000fea000383ffff */
.L_x_35:
[----:B------:R-:W-:Y:S01]  /*5740*/  HFMA2 R26, -RZ, RZ, -0.0 , 0 ;  /* 0x80000000ff1a7431 */ /* 0x000fe200000001ff */
[----:B-1----:R-:W-:-:S04]  /*5750*/  MOV R27, 0x80000000 ;  /* 0x80000000001b7802 */ /* 0x002fc80000000f00 */
[----:B------:R1:W5:Y:S03]  /*5760*/  SYNCS.PHASECHK.TRANS64.TRYWAIT P0, [R0+URZ+0x31830], R27 ;  /* 0x0318301b000075a7 */ /* 0x00036600080011ff */
[----:B-----5:R-:W-:Y:S05]  /*5770*/  @!P0 NANOSLEEP.SYNCS 0x989680 ;  /* 0x009896800000895d */ /* 0x020fea0003900000 */
[----:B------:R-:W5:Y:S02]  /*5780*/  @!P0 SYNCS.PHASECHK.TRANS64 P0, [R0+URZ+0x31830], R27 ;  /* 0x0318301b000085a7 */ /* 0x000f6400080010ff */
[----:B-----5:R-:W-:Y:S05]  /*5790*/  @!P0 BRA `(.L_x_35) ;  /* 0xfffffffc00e88947 */ /* 0x020fea000383ffff */
[----:B------:R-:W-:Y:S05]  /*57a0*/  BRA `(.L_x_88) ;  /* 0xffffffd000f47947 */ /* 0x000fea000383ffff */
.L_x_36:
[----:B------:R-:W-:Y:S01]  /*57b0*/  HFMA2 R26, -RZ, RZ, -0.0 , 0 ;  /* 0x80000000ff1a7431 */ /* 0x000fe200000001ff */
[----:B-1----:R-:W-:-:S04]  /*57c0*/  MOV R27, 0x80000000 ;  /* 0x80000000001b7802 */ /* 0x002fc80000000f00 */
[----:B------:R1:W5:Y:S03]  /*57d0*/  SYNCS.PHASECHK.TRANS64.TRYWAIT P0, [R0+URZ+0x31838], R27 ;  /* 0x0318381b000075a7 */ /* 0x00036600080011ff */
[----:B-----5:R-:W-:Y:S05]  /*57e0*/  @!P0 NANOSLEEP.SYNCS 0x989680 ;  /* 0x009896800000895d */ /* 0x020fea0003900000 */
[----:B------:R-:W5:Y:S02]  /*57f0*/  @!P0 SYNCS.PHASECHK.TRANS64 P0, [R0+URZ+0x31838], R27 ;  /* 0x0318381b000085a7 */ /* 0x000f6400080010ff */
[----:B-----5:R-:W-:Y:S05]  /*5800*/  @!P0 BRA `(.L_x_36) ;  /* 0xfffffffc00e88947 */ /* 0x020fea000383ffff */
[----:B------:R-:W-:Y:S05]  /*5810*/  BRA `(.L_x_89) ;  /* 0xffffffd400247947 */ /* 0x000fea000383ffff */
.L_x_37:
[----:B-1----:R1:W5:Y:S02]  /*5820*/  SYNCS.PHASECHK.TRANS64.TRYWAIT P0, [R0+URZ+0x31820], RZ ;  /* 0x031820ff000075a7 */ /* 0x00236400080011ff */
[----:B-----5:R-:W-:Y:S05]  /*5830*/  @!P0 NANOSLEEP.SYNCS 0x989680 ;  /* 0x009896800000895d */ /* 0x020fea0003900000 */
[----:B------:R-:W5:Y:S02]  /*5840*/  @!P0 SYNCS.PHASECHK.TRANS64 P0, [R0+URZ+0x31820], RZ ;  /* 0x031820ff000085a7 */ /* 0x000f6400080010ff */
[----:B-----5:R-:W-:Y:S05]  /*5850*/  @!P0 BRA `(.L_x_37) ;  /* 0xfffffffc00f08947 */ /* 0x020fea000383ffff */
[----:B------:R-:W-:Y:S05]  /*5860*/  BRA `(.L_x_90) ;  /* 0xffffffd4005c7947 */ /* 0x000fea000383ffff */
.L_x_38:
[----:B-1----:R1:W5:Y:S02]  /*5870*/  SYNCS.PHASECHK.TRANS64.TRYWAIT P0, [R0+URZ+0x31828], RZ ;  /* 0x031828ff000075a7 */ /* 0x00236400080011ff */
[----:B-----5:R-:W-:Y:S05]  /*5880*/  @!P0 NANOSLEEP.SYNCS 0x989680 ;  /* 0x009896800000895d */ /* 0x020fea0003900000 */
[----:B------:R-:W5:Y:S02]  /*5890*/  @!P0 SYNCS.PHASECHK.TRANS64 P0, [R0+URZ+0x31828], RZ ;  /* 0x031828ff000085a7 */ /* 0x000f6400080010ff */
[----:B-----5:R-:W-:Y:S05]  /*58a0*/  @!P0 BRA `(.L_x_38) ;  /* 0xfffffffc00f08947 */ /* 0x020fea000383ffff */
[----:B------:R-:W-:Y:S05]  /*58b0*/  BRA `(.L_x_91) ;  /* 0xffffffd400cc7947 */ /* 0x000fea000383ffff */
.L_x_39:
[----:B-1----:R1:W5:Y:S02]  /*58c0*/  SYNCS.PHASECHK.TRANS64.TRYWAIT P0, [R0+URZ+0x31830], RZ ;  /* 0x031830ff000075a7 */ /* 0x00236400080011ff */
[----:B-----5:R-:W-:Y:S05]  /*58d0*/  @!P0 NANOSLEEP.SYNCS 0x989680 ;  /* 0x009896800000895d */ /* 0x020fea0003900000 */
[----:B------:R-:W5:Y:S02]  /*58e0*/  @!P0 SYNCS.PHASECHK.TRANS64 P0, [R0+URZ+0x31830], RZ ;  /* 0x031830ff000085a7 */ /* 0x000f6400080010ff */
[----:B-----5:R-:W-:Y:S05]  /*58f0*/  @!P0 BRA `(.L_x_39) ;  /* 0xfffffffc00f08947 */ /* 0x020fea000383ffff */
[----:B------:R-:W-:Y:S05]  /*5900*/  BRA `(.L_x_92) ;  /* 0xffffffd800047947 */ /* 0x000fea000383ffff */
.L_x_40:
[----:B-1----:R1:W5:Y:S02]  /*5910*/  SYNCS.PHASECHK.TRANS64.TRYWAIT P0, [R0+URZ+0x31838], RZ ;  /* 0x031838ff000075a7 */ /* 0x00236400080011ff */
[----:B-----5:R-:W-:Y:S05]  /*5920*/  @!P0 NANOSLEEP.SYNCS 0x989680 ;  /* 0x009896800000895d */ /* 0x020fea0003900000 */
[----:B------:R-:W5:Y:S02]  /*5930*/  @!P0 SYNCS.PHASECHK.TRANS64 P0, [R0+URZ+0x31838], RZ ;  /* 0x031838ff000085a7 */ /* 0x000f6400080010ff */
[----:B-----5:R-:W-:Y:S05]  /*5940*/  @!P0 BRA `(.L_x_40) ;  /* 0xfffffffc00f08947 */ /* 0x020fea000383ffff */
[----:B------:R-:W-:Y:S05]  /*5950*/  BRA `(.L_x_93) ;  /* 0xffffffd8003c7947 */ /* 0x000fea000383ffff */
.L_x_44:
[----:B------:R-:W-:-:S07]  /*5960*/  MOV R4, R5 ;  /* 0x0000000500047202 */ /* 0x000fce0000000f00 */
.L_x_94:
[----:B-1----:R1:W2:Y:S02]  /*5970*/  SYNCS.PHASECHK.TRANS64.TRYWAIT P2, [R2+URZ+0x31860], R5 ;  /* 0x03186005020075a7 */ /* 0x0022a400080411ff */
[----:B--2---:R-:W-:Y:S05]  /*5980*/  @!P2 NANOSLEEP.SYNCS 0x989680 ;  /* 0x009896800000a95d */ /* 0x004fea0003900000 */
[----:B------:R-:W2:Y:S02]  /*5990*/  @!P2 SYNCS.PHASECHK.TRANS64 P2, [R2+URZ+0x31860], R5 ;  /* 0x031860050200a5a7 */ /* 0x000ea400080410ff */
[----:B--2---:R-:W-:Y:S05]  /*59a0*/  @!P2 BRA `(.L_x_94) ;  /* 0xfffffffc00f0a947 */ /* 0x004fea000383ffff */
[----:B------:R-:W-:Y:S05]  /*59b0*/  BRA `(.L_x_95) ;  /* 0xffffffdc00487947 */ /* 0x000fea000383ffff */
        .weak           $__internal_0_$__cuda_sm10x_tcgen05_guardrail_trap_col_being_dealloced_not_returned_by_alloc
        .type           $__internal_0_$__cuda_sm10x_tcgen05_guardrail_trap_col_being_dealloced_not_returned_by_alloc,@function
        .size           $__internal_0_$__cuda_sm10x_tcgen05_guardrail_trap_col_being_dealloced_not_returned_by_alloc,($__internal_1_$__cuda_sm10x_tcgen05_guardrail_trap_phase_invalid_during_alloc - $__internal_0_$__cuda_sm10x_tcgen05_guardrail_trap_col_being_dealloced_not_returned_by_alloc)
$__internal_0_$__cuda_sm10x_tcgen05_guardrail_trap_col_being_dealloced_not_returned_by_alloc:
[----:B------:R-:W-:Y:S05]  /*59c0*/  BPT.TRAP 0x1 ;  /* 0x000000040000795c */ /* 0x000fea0000300000 */
[----:B------:R-:W-:-:S04]  /*59d0*/  HFMA2 R3, -RZ, RZ, 0, 0 ;  /* 0x00000000ff037431 */ /* 0x000fc800000001ff */
[----:B------:R-:W-:Y:S05]  /*59e0*/  RET.REL.NODEC R2 `(_ZN9deep_gemm24sm100_fp8_gemm_1d1d_implILN4cute4UMMA5MajorE0ELS3_0ELj0ELj7168ELj2048ELj128ELj224ELj128ELj1ELj128ELj128ELj64ELj4ELj128ELj128ELj1ELb0ELj148ELNS_8GemmTypeE0ELb0EN7cutlass10bfloat16_tENS_16EpilogueIdentityEEEvPijjj14CUtensorMap_stS9_S9_S9_S9_) ;  /* 0xffffffa402847950 */ /* 0x000fea0003c3ffff */
        .weak           $__internal_1_$__cuda_sm10x_tcgen05_guardrail_trap_phase_invalid_during_alloc
        .type           $__internal_1_$__cuda_sm10x_tcgen05_guardrail_trap_phase_invalid_during_alloc,@function
        .size           $__internal_1_$__cuda_sm10x_tcgen05_guardrail_trap_phase_invalid_during_alloc,($__internal_2_$__cuda_sm10x_tcgen05_guardrail_trap_unallocated_columns_being_dealloced - $__internal_1_$__cuda_sm10x_tcgen05_guardrail_trap_phase_invalid_during_alloc)
$__internal_1_$__cuda_sm10x_tcgen05_guardrail_trap_phase_invalid_during_alloc:
[----:B------:R-:W-:Y:S05]  /*59f0*/  BPT.TRAP 0x1 ;  /* 0x000000040000795c */ /* 0x000fea0000300000 */
[----:B------:R-:W-:-:S04]  /*5a00*/  MOV R5, 0x0 ;  /* 0x0000000000057802 */ /* 0x000fc80000000f00 */
[----:B------:R-:W-:Y:S05]  /*5a10*/  RET.REL.NODEC R4 `(_ZN9deep_gemm24sm100_fp8_gemm_1d1d_implILN4cute4UMMA5MajorE0ELS3_0ELj0ELj7168ELj2048ELj128ELj224ELj128ELj1ELj128ELj128ELj64ELj4ELj128ELj128ELj1ELb0ELj148ELNS_8GemmTypeE0ELb0EN7cutlass10bfloat16_tENS_16EpilogueIdentityEEEvPijjj14CUtensorMap_stS9_S9_S9_S9_) ;  /* 0xffffffa404787950 */ /* 0x000fea0003c3ffff */
        .weak           $__internal_2_$__cuda_sm10x_tcgen05_guardrail_trap_unallocated_columns_being_dealloced
        .type           $__internal_2_$__cuda_sm10x_tcgen05_guardrail_trap_unallocated_columns_being_dealloced,@function
        .size           $__internal_2_$__cuda_sm10x_tcgen05_guardrail_trap_unallocated_columns_being_dealloced,($__internal_3_$__cuda_sm20_div_u16 - $__internal_2_$__cuda_sm10x_tcgen05_guardrail_trap_unallocated_columns_being_dealloced)
$__internal_2_$__cuda_sm10x_tcgen05_guardrail_trap_unallocated_columns_being_dealloced:
[----:B------:R-:W-:Y:S05]  /*5a20*/  BPT.TRAP 0x1 ;  /* 0x000000040000795c */ /* 0x000fea0000300000 */
[----:B------:R-:W-:-:S04]  /*5a30*/  HFMA2 R3, -RZ, RZ, 0, 0 ;  /* 0x00000000ff037431 */ /* 0x000fc800000001ff */
[----:B------:R-:W-:Y:S05]  /*5a40*/  RET.REL.NODEC R2 `(_ZN9deep_gemm24sm100_fp8_gemm_1d1d_implILN4cute4UMMA5MajorE0ELS3_0ELj0ELj7168ELj2048ELj128ELj224ELj128ELj1ELj128ELj128ELj64ELj4ELj128ELj128ELj1ELb0ELj148ELNS_8GemmTypeE0ELb0EN7cutlass10bfloat16_tENS_16EpilogueIdentityEEEvPijjj14CUtensorMap_stS9_S9_S9_S9_) ;  /* 0xffffffa4026c7950 */ /* 0x000fea0003c3ffff */
        .weak           $__internal_3_$__cuda_sm20_div_u16
        .type           $__internal_3_$__cuda_sm20_div_u16,@function
        .size           $__internal_3_$__cuda_sm20_div_u16,(.L_x_100 - $__internal_3_$__cuda_sm20_div_u16)
$__internal_3_$__cuda_sm20_div_u16:
[----:B------:R-:W1:Y:S01]  /*5a50*/  I2F.U16 R10, R35 ;  /* 0x00000023000a7306 */ /* 0x000e620000101000 */
[----:B------:R-:W-:-:S07]  /*5a60*/  IMAD.MOV.U32 R7, RZ, RZ, 0x4b800000 ;  /* 0x4b800000ff077424 */ /* 0x000fce00078e00ff */
[----:B------:R-:W-:Y:S01]  /*5a70*/  I2F.U16.RZ R11, R38 ;  /* 0x00000026000b7306 */ /* 0x000fe2000010d000 */
[C---:B-1----:R-:W-:Y:S02]  /*5a80*/  FSETP.GEU.AND P1, PT, |R10|.reuse, 1.175494350822287508e-38, PT ;  /* 0x008000000a00780b */ /* 0x042fe40003f2e200 */
[----:B------:R-:W-:Y:S02]  /*5a90*/  FSETP.GT.AND P2, PT, |R10|, 8.50705917302346158658e+37, PT ;  /* 0x7e8000000a00780b */ /* 0x000fe40003f44200 */
[----:B------:R-:W-:Y:S02]  /*5aa0*/  FSEL R7, R7, 1, !P1 ;  /* 0x3f80000007077808 */ /* 0x000fe40004800000 */
[----:B------:R-:W-:Y:S02]  /*5ab0*/  ISETP.NE.U32.AND P1, PT, R35, RZ, PT ;  /* 0x000000ff2300720c */ /* 0x000fe40003f25070 */
[----:B------:R-:W-:-:S05]  /*5ac0*/  FSEL R7, R7, 0.25, !P2 ;  /* 0x3e80000007077808 */ /* 0x000fca0005000000 */
[----:B------:R-:W-:-:S06]  /*5ad0*/  FMUL R10, R10, R7 ;  /* 0x000000070a0a7220 */ /* 0x000fcc0000400000 */
[----:B------:R-:W1:Y:S02]  /*5ae0*/  MUFU.RCP R10, R10 ;  /* 0x0000000a000a7308 */ /* 0x000e640000001000 */
[----:B-1----:R-:W-:Y:S01]  /*5af0*/  FMUL R12, R7, R10 ;  /* 0x0000000a070c7220 */ /* 0x002fe20000400000 */
[----:B------:R-:W-:-:S03]  /*5b00*/  IMAD.MOV.U32 R7, RZ, RZ, 0x0 ;  /* 0x00000000ff077424 */ /* 0x000fc600078e00ff */
[----:B------:R-:W-:-:S04]  /*5b10*/  VIADD R12, R12, 0x2 ;  /* 0x000000020c0c7836 */ /* 0x000fc80000000000 */
[----:B------:R-:W-:-:S04]  /*5b20*/  FMUL.RZ R11, R11, R12 ;  /* 0x0000000c0b0b7220 */ /* 0x000fc8000040c000 */
[----:B------:R-:W1:Y:S02]  /*5b30*/  F2I.U32.TRUNC.NTZ R36, R11 ;  /* 0x0000000b00247305 */ /* 0x000e64000020f000 */
[----:B-1----:R-:W-:Y:S02]  /*5b40*/  LOP3.LUT R36, R36, 0xffff, RZ, 0xc0, !PT ;  /* 0x0000ffff24247812 */ /* 0x002fe400078ec0ff */
[----:B------:R-:W-:Y:S01]  /*5b50*/  @!P1 MOV R36, 0xffffffff ;  /* 0xffffffff00249802 */ /* 0x000fe20000000f00 */
[----:B------:R-:W-:Y:S06]  /*5b60*/  RET.REL.NODEC R6 `(_ZN9deep_gemm24sm100_fp8_gemm_1d1d_implILN4cute4UMMA5MajorE0ELS3_0ELj0ELj7168ELj2048ELj128ELj224ELj128ELj1ELj128ELj128ELj64ELj4ELj128ELj128ELj1ELb0ELj148ELNS_8GemmTypeE0ELb0EN7cutlass10bfloat16_tENS_16EpilogueIdentityEEEvPijjj14CUtensorMap_stS9_S9_S9_S9_) ;  /* 0xffffffa406247950 */ /* 0x000fec0003c3ffff */
.L_x_96:
[----:B------:R-:W-:-:S00]  /*5b70*/  BRA `(.L_x_96) ;  /* 0xfffffffc00fc7947 */ /* 0x000fc0000383ffff */
[----:B------:R-:W-:-:S00]  /*5b80*/  NOP ;  /* 0x0000000000007918 */ /* 0x000fc00000000000 */
[----:B------:R-:W-:-:S00]  /*5b90*/  NOP ;  /* 0x0000000000007918 */ /* 0x000fc00000000000 */
[----:B------:R-:W-:-:S00]  /*5ba0*/  NOP ;  /* 0x0000000000007918 */ /* 0x000fc00000000000 */
[----:B------:R-:W-:-:S00]  /*5bb0*/  NOP ;  /* 0x0000000000007918 */ /* 0x000fc00000000000 */
[----:B------:R-:W-:-:S00]  /*5bc0*/  NOP ;  /* 0x0000000000007918 */ /* 0x000fc00000000000 */
[----:B------:R-:W-:-:S00]  /*5bd0*/  NOP ;  /* 0x0000000000007918 */ /* 0x000fc00000000000 */
[----:B------:R-:W-:-:S00]  /*5be0*/  NOP ;  /* 0x0000000000007918 */ /* 0x000fc00000000000 */
[----:B------:R-:W-:-:S00]  /*5bf0*/  NOP ;  /* 0x0000000000007918 */ /* 0x000fc00000000000 */
.L_x_100:


//--------------------- .nv.shared._ZN9deep_gemm24sm100_fp8_gemm_1d1d_implILN4cute4UMMA5MajorE0ELS3_0ELj0ELj7168ELj2048ELj128ELj224ELj128ELj1ELj128ELj128ELj64ELj4ELj128ELj128ELj1ELb0ELj148ELNS_8GemmTypeE0ELb0EN7cutlass10bfloat16_tENS_16EpilogueIdentityEEEvPijjj14CUtensorMap_stS9_S9_S9_S9_ --------------------------
	.section	.nv.shared._ZN9deep_gemm24sm100_fp8_gemm_1d1d_implILN4cute4UMMA5MajorE0ELS3_0ELj0ELj7168ELj2048ELj128ELj224ELj128ELj1ELj128ELj128ELj64ELj4ELj128ELj128ELj1ELb0ELj148ELNS_8GemmTypeE0ELb0EN7cutlass10bfloat16_tENS_16EpilogueIdentityEEEvPijjj14CUtensorMap_stS9_S9_S9_S9_,"aw",@nobits
	.sectionflags	@""
	.align	1024
	.zero		1024


//--------------------- .nv.shared.reserved.0     --------------------------
	.section	.nv.shared.reserved.0,"aw",@nobits
	.align	8
	.weak		__nv_reservedSMEM_offset_0_alias
	.size		__nv_reservedSMEM_offset_0_alias, 0, 64
	.other		__nv_reservedSMEM_offset_0_alias,@"STO_CUDA_RESERVED_SHARED STV_DEFAULT"
__nv_reservedSMEM_offset_0_alias:
	.zero		0
.nv.shared.reserved.0:
	.zero		64
	.weak		__nv_reservedSMEM_allocation_phase
	.type		__nv_reservedSMEM_allocation_phase,@object
	.size		__nv_reservedSMEM_allocation_phase,(.L_0 - __nv_reservedSMEM_allocation_phase)
__nv_reservedSMEM_allocation_phase:
	.zero		1
.L_0:
	.zero		7
	.weak		__nv_reservedSMEM_devtool_atexit_pc
	.type		__nv_reservedSMEM_devtool_atexit_pc,@object
	.size		__nv_reservedSMEM_devtool_atexit_pc,(__nv_reservedSMEM_allocation_mask - __nv_reservedSMEM_devtool_atexit_pc)
__nv_reservedSMEM_devtool_atexit_pc:
	.zero		8
	.weak		__nv_reservedSMEM_allocation_mask
	.type		__nv_reservedSMEM_allocation_mask,@object
	.size		__nv_reservedSMEM_allocation_mask,(.L_2 - __nv_reservedSMEM_allocation_mask)
__nv_reservedSMEM_allocation_mask:
	.zero		4
.L_2:


//--------------------- .nv.global                --------------------------
	.section	.nv.global,"aw",@nobits
.nv.global:
	.type		_ZN47_INTERNAL_b56926ed_9_kernel_cu_2b592501_28974564cute1_E,@object
	.size		_ZN47_INTERNAL_b56926ed_9_kernel_cu_2b592501_28974564cute1_E,(_ZN47_INTERNAL_b56926ed_9_kernel_cu_2b592501_28974564cuda3std3__45__cpo6cbeginE - _ZN47_INTERNAL_b56926ed_9_kernel_cu_2b592501_28974564cute1_E)
_ZN47_INTERNAL_b56926ed_9_kernel_cu_2b592501_28974564cute1_E:
	.zero		1
	.type		_ZN47_INTERNAL_b56926ed_9_kernel_cu_2b592501_28974564cuda3std3__45__cpo6cbeginE,@object
	.size		_ZN47_INTERNAL_b56926ed_9_kernel_cu_2b592501_28974564cuda3std3__45__cpo6cbeginE,(_ZN47_INTERNAL_b56926ed_9_kernel_cu_2b592501_28974564cuda3std3__48in_placeE - _ZN47_INTERNAL_b56926ed_9_kernel_cu_2b592501_28974564cuda3std3__45__cpo6cbeginE)
_ZN47_INTERNAL_b56926ed_9_kernel_cu_2b592501_28974564cuda3std3__45__cpo6cbeginE:
	.zero		1
	.type		_ZN47_INTERNAL_b56926ed_9_kernel_cu_2b592501_28974564cuda3std3__48in_placeE,@object
	.size		_ZN47_INTERNAL_b56926ed_9_kernel_cu_2b592501_28974564cuda3std3__48in_placeE,(_ZN47_INTERNAL_b56926ed_9_kernel_cu_2b592501_28974564cuda3std6ranges3__45__cpo9iter_moveE - _ZN47_INTERNAL_b56926ed_9_kernel_cu_2b592501_28974564cuda3std3__48in_placeE)
_ZN47_INTERNAL_b56926ed_9_kernel_cu_2b592501_28974564cuda3std3__48in_placeE:
	.zero		1
	.type		_ZN47_INTERNAL_b56926ed_9_kernel_cu_2b592501_28974564cuda3std6ranges3__45__cpo9iter_moveE,@object
	.size		_ZN47_INTERNAL_b56926ed_9_kernel_cu_2b592501_28974564cuda3std6ranges3__45__cpo9iter_moveE,(_ZN47_INTERNAL_b56926ed_9_kernel_cu_2b592501_28974564cuda3std3__45__cpo5beginE - _ZN47_INTERNAL_b56926ed_9_kernel_cu_2b592501_28974564cuda3std6ranges3__45__cpo9iter_moveE)
_ZN47_INTERNAL_b56926ed_9_kernel_cu_2b592501_28974564cuda3std6ranges3__45__cpo9iter_moveE:
	.zero		1
	.type		_ZN47_INTERNAL_b56926ed_9_kernel_cu_2b592501_28974564cuda3std3__45__cpo5beginE,@object
	.size		_ZN47_INTERNAL_b56926ed_9_kernel_cu_2b592501_28974564cuda3std3__45__cpo5beginE,(_ZN47_INTERNAL_b56926ed_9_kernel_cu_2b592501_28974564cuda3std3__449_GLOBAL__N__b56926ed_9_kernel_cu_2b592501_28974566ignoreE - _ZN47_INTERNAL_b56926ed_9_kernel_cu_2b592501_28974564cuda3std3__45__cpo5beginE)
_ZN47_INTERNAL_b56926ed_9_kernel_cu_2b592501_28974564cuda3std3__45__cpo5beginE:
	.zero		1
	.type		_ZN47_INTERNAL_b56926ed_9_kernel_cu_2b592501_28974564cuda3std3__449_GLOBAL__N__b56926ed_9_kernel_cu_2b592501_28974566ignoreE,@object
	.size		_ZN47_INTERNAL_b56926ed_9_kernel_cu_2b592501_28974564cuda3std3__449_GLOBAL__N__b56926ed_9_kernel_cu_2b592501_28974566ignoreE,(_ZN47_INTERNAL_b56926ed_9_kernel_cu_2b592501_28974564cute7productE - _ZN47_INTERNAL_b56926ed_9_kernel_cu_2b592501_28974564cuda3std3__449_GLOBAL__N__b56926ed_9_kernel_cu_2b592501_28974566ignoreE)
_ZN47_INTERNAL_b56926ed_9_kernel_cu_2b592501_28974564cuda3std3__449_GLOBAL__N__b56926ed_9_kernel_cu_2b592501_28974566ignoreE:
	.zero		1
	.type		_ZN47_INTERNAL_b56926ed_9_kernel_cu_2b592501_28974564cute7productE,@object
	.size		_ZN47_INTERNAL_b56926ed_9_kernel_cu_2b592501_28974564cute7productE,(_ZN47_INTERNAL_b56926ed_9_kernel_cu_2b592501_28974564cuda3std3__45__cpo3endE - _ZN47_INTERNAL_b56926ed_9_kernel_cu_2b592501_28974564cute7productE)
_ZN47_INTERNAL_b56926ed_9_kernel_cu_2b592501_28974564cute7productE:
	.zero		1
	.type		_ZN47_INTERNAL_b56926ed_9_kernel_cu_2b592501_28974564cuda3std3__45__cpo3endE,@object
	.size		_ZN47_INTERNAL_b56926ed_9_kernel_cu_2b592501_28974564cuda3std3__45__cpo3endE,(_ZN47_INTERNAL_b56926ed_9_kernel_cu_2b592501_28974564cuda3std3__419piecewise_constructE - _ZN47_INTERNAL_b56926ed_9_kernel_cu_2b592501_28974564cuda3std3__45__cpo3endE)
_ZN47_INTERNAL_b56926ed_9_kernel_cu_2b592501_28974564cuda3std3__45__cpo3endE:
	.zero		1
	.type		_ZN47_INTERNAL_b56926ed_9_kernel_cu_2b592501_28974564cuda3std3__419piecewise_constructE,@object
	.size		_ZN47_INTERNAL_b56926ed_9_kernel_cu_2b592501_28974564cuda3std3__419piecewise_constructE,(_ZN47_INTERNAL_b56926ed_9_kernel_cu_2b592501_28974564cuda3std3__45__cpo4cendE - _ZN47_INTERNAL_b56926ed_9_kernel_cu_2b592501_28974564cuda3std3__419piecewise_constructE)
_ZN47_INTERNAL_b56926ed_9_kernel_cu_2b592501_28974564cuda3std3__419piecewise_constructE:
	.zero		1
	.type		_ZN47_INTERNAL_b56926ed_9_kernel_cu_2b592501_28974564cuda3std3__45__cpo4cendE,@object
	.size		_ZN47_INTERNAL_b56926ed_9_kernel_cu_2b592501_28974564cuda3std3__45__cpo4cendE,(_ZN47_INTERNAL_b56926ed_9_kernel_cu_2b592501_28974564cuda3std6ranges3__45__cpo4swapE - _ZN47_INTERNAL_b56926ed_9_kernel_cu_2b592501_28974564cuda3std3__45__cpo4cendE)
_ZN47_INTERNAL_b56926ed_9_kernel_cu_2b592501_28974564cuda3std3__45__cpo4cendE:
	.zero		1
	.type		_ZN47_INTERNAL_b56926ed_9_kernel_cu_2b592501_28974564cuda3std6ranges3__45__cpo4swapE,@object
	.size		_ZN47_INTERNAL_b56926ed_9_kernel_cu_2b592501_28974564cuda3std6ranges3__45__cpo4swapE,(.L_10 - _ZN47_INTERNAL_b56926ed_9_kernel_cu_2b592501_28974564cuda3std6ranges3__45__cpo4swapE)
_ZN47_INTERNAL_b56926ed_9_kernel_cu_2b592501_28974564cuda3std6ranges3__45__cpo4swapE:
	.zero		1
.L_10:


//--------------------- .nv.constant0._ZN9deep_gemm24sm100_fp8_gemm_1d1d_implILN4cute4UMMA5MajorE0ELS3_0ELj0ELj7168ELj2048ELj128ELj224ELj128ELj1ELj128ELj128ELj64ELj4ELj128ELj128ELj1ELb0ELj148ELNS_8GemmTypeE0ELb0EN7cutlass10bfloat16_tENS_16EpilogueIdentityEEEvPijjj14CUtensorMap_stS9_S9_S9_S9_ --------------------------
	.section	.nv.constant0._ZN9deep_gemm24sm100_fp8_gemm_1d1d_implILN4cute4UMMA5MajorE0ELS3_0ELj0ELj7168ELj2048ELj128ELj224ELj128ELj1ELj128ELj128ELj64ELj4ELj128ELj128ELj1ELb0ELj148ELNS_8GemmTypeE0ELb0EN7cutlass10bfloat16_tENS_16EpilogueIdentityEEEvPijjj14CUtensorMap_stS9_S9_S9_S9_,"a",@progbits
	.sectionflags	@""
	.align	4
.nv.constant0._ZN9deep_gemm24sm100_fp8_gemm_1d1d_implILN4cute4UMMA5MajorE0ELS3_0ELj0ELj7168ELj2048ELj128ELj224ELj128ELj1ELj128ELj128ELj64ELj4ELj128ELj128ELj1ELb0ELj148ELNS_8GemmTypeE0ELb0EN7cutlass10bfloat16_tENS_16EpilogueIdentityEEEvPijjj14CUtensorMap_stS9_S9_S9_S9_:
	.zero		1600


//--------------------- SYMBOLS --------------------------

	.type		.nv.reservedSmem.offset0,@object
	.size		.nv.reservedSmem.offset0,0x4
	.type		.nv.reservedSmem.cap,@object
	.size		.nv.reservedSmem.cap,0x4
